	.target	sm_100a

	.elftype	@"ET_EXEC"


//--------------------- .note.nv.tkinfo           --------------------------
	.section	.note.nv.tkinfo,"",@"SHT_NOTE"
	.sectionflags	@"SHF_NOTE_NV_TKINFO"
	.tkinfo
        /*0018*/ 	.word	0x00000002
        /*0030*/ 	.string	""
        /*0030*/ 	.string	"ptxas"
        /*0030*/ 	.string	"Cuda compilation tools, release 13.0, V13.0.88"
        /*0030*/ 	.string	"Build cuda_13.0.r13.0/compiler.36424714_0"
        /*0030*/ 	.string	"-arch sm_100a -m 64 "



//--------------------- .note.nv.cuinfo           --------------------------
	.section	.note.nv.cuinfo,"",@"SHT_NOTE"
	.sectionflags	@"SHF_NOTE_NV_CUINFO"
        /*0018*/ 	.short	0x0002
        /*001a*/ 	.short	0x0064
        /*001c*/ 	.short	0x0082
	.zero		2


//--------------------- .nv.info                  --------------------------
	.section	.nv.info,"",@"SHT_CUDA_INFO"
	.align	4


	//----- nvinfo : EIATTR_REGCOUNT
	.align		4
        /*0000*/ 	.byte	0x04, 0x2f
        /*0002*/ 	.short	(.L_19 - .L_18)
	.align		4
.L_18:
        /*0004*/ 	.word	index@(_ZN7cutlass13device_kernelINS_4gemm6kernel13GemmUniversalIN4cute5tupleIJiiiiEEENS1_10collective13CollectiveMmaINS1_35MainloopSm100TmaUmmaWarpSpecializedILi2ELi2ELi4ENS5_IJNS4_1CILi2EEESB_NSA_ILi1EEEEEEEENS5_IJNSA_ILi128EEESF_NSA_ILi64EEEEEENS_6half_tENS5_IJlSC_lEEESI_NS5_IJSC_llEEENS4_8TiledMMAINS4_8MMA_AtomIJNS4_26SM100_MMA_F16BF16_2x1SM_SSISI_SI_fLi128ELi128ELNS4_4UMMA5MajorE0ELSP_1ELNSO_7ScaleInE0ELSQ_0EEEEEENS4_6LayoutINS5_IJSC_SC_SC_EEENS5_IJNSA_ILi0EEESV_SV_EEEEENS5_IJNS4_10UnderscoreESY_SY_EEEEENS4_28SM100_TMA_2SM_LOAD_MULTICASTENS4_14ComposedLayoutINS4_7SwizzleILi3ELi4ELi3EEENS4_18smem_ptr_flag_bitsILi16EEENST_INS5_IJNSA_ILi8EEESG_EEENS5_IJSG_SC_EEEEEEEvNS4_8identityENS4_18SM100_TMA_2SM_LOADENS12_IS14_S16_NST_INS5_IJSG_S17_EEENS5_IJSC_SG_EEEEEEEvS1C_EENS_8epilogue10collective18CollectiveEpilogueINS1J_23Sm100TmaWarpSpecializedILi4ELi2ELi16ELb1ELb0EEEJNS5_IJSG_SF_SG_EEENS5_IJNST_ISG_SC_EENST_INS5_IJNSA_ILi16EEESB_EEES1F_EEEEESI_SJ_SI_SJ_NS1J_6fusion15FusionCallbacksIS1N_NS1U_17LinearCombinationISI_fSI_fLNS_15FloatRoundStyleE2EEES1O_S1T_JEEENS4_5SM1004TMEM4LOAD26SM100_TMEM_LOAD_32dp32b16xENS4_13SM90_TMA_LOADENS12_INS13_ILi1ELi4ELi3EEES16_NST_INS5_IJS17_S1Q_EEENS5_IJS1Q_SC_EEEEEEENS4_39AutoVectorizingCopyWithAssumedAlignmentILi128EEENS4_14SM90_TMA_STOREES29_S2B_S2B_EEEvvEEEEvNT_6ParamsE)
        /*0008*/ 	.word	0x00000044


	//----- nvinfo : EIATTR_FRAME_SIZE
	.align		4
.L_19:
        /*000c*/ 	.byte	0x04, 0x11
        /*000e*/ 	.short	(.L_21 - .L_20)
	.align		4
.L_20:
        /*0010*/ 	.word	index@($__internal_2_$__cuda_sm10x_tcgen05_guardrail_trap_unallocated_columns_being_dealloced)
        /*0014*/ 	.word	0x00000000


	//----- nvinfo : EIATTR_FRAME_SIZE
	.align		4
.L_21:
        /*0018*/ 	.byte	0x04, 0x11
        /*001a*/ 	.short	(.L_23 - .L_22)
	.align		4
.L_22:
        /*001c*/ 	.word	index@($__internal_1_$__cuda_sm10x_tcgen05_guardrail_trap_phase_invalid_during_alloc)
        /*0020*/ 	.word	0x00000000


	//----- nvinfo : EIATTR_FRAME_SIZE
	.align		4
.L_23:
        /*0024*/ 	.byte	0x04, 0x11
        /*0026*/ 	.short	(.L_25 - .L_24)
	.align		4
.L_24:
        /*0028*/ 	.word	index@($__internal_0_$__cuda_sm10x_tcgen05_guardrail_trap_col_being_dealloced_not_returned_by_alloc)
        /*002c*/ 	.word	0x00000000


	//----- nvinfo : EIATTR_FRAME_SIZE
	.align		4
.L_25:
        /*0030*/ 	.byte	0x04, 0x11
        /*0032*/ 	.short	(.L_27 - .L_26)
	.align		4
.L_26:
        /*0034*/ 	.word	index@(_ZN7cutlass13device_kernelINS_4gemm6kernel13GemmUniversalIN4cute5tupleIJiiiiEEENS1_10collective13CollectiveMmaINS1_35MainloopSm100TmaUmmaWarpSpecializedILi2ELi2ELi4ENS5_IJNS4_1CILi2EEESB_NSA_ILi1EEEEEEEENS5_IJNSA_ILi128EEESF_NSA_ILi64EEEEEENS_6half_tENS5_IJlSC_lEEESI_NS5_IJSC_llEEENS4_8TiledMMAINS4_8MMA_AtomIJNS4_26SM100_MMA_F16BF16_2x1SM_SSISI_SI_fLi128ELi128ELNS4_4UMMA5MajorE0ELSP_1ELNSO_7ScaleInE0ELSQ_0EEEEEENS4_6LayoutINS5_IJSC_SC_SC_EEENS5_IJNSA_ILi0EEESV_SV_EEEEENS5_IJNS4_10UnderscoreESY_SY_EEEEENS4_28SM100_TMA_2SM_LOAD_MULTICASTENS4_14ComposedLayoutINS4_7SwizzleILi3ELi4ELi3EEENS4_18smem_ptr_flag_bitsILi16EEENST_INS5_IJNSA_ILi8EEESG_EEENS5_IJSG_SC_EEEEEEEvNS4_8identityENS4_18SM100_TMA_2SM_LOADENS12_IS14_S16_NST_INS5_IJSG_S17_EEENS5_IJSC_SG_EEEEEEEvS1C_EENS_8epilogue10collective18CollectiveEpilogueINS1J_23Sm100TmaWarpSpecializedILi4ELi2ELi16ELb1ELb0EEEJNS5_IJSG_SF_SG_EEENS5_IJNST_ISG_SC_EENST_INS5_IJNSA_ILi16EEESB_EEES1F_EEEEESI_SJ_SI_SJ_NS1J_6fusion15FusionCallbacksIS1N_NS1U_17LinearCombinationISI_fSI_fLNS_15FloatRoundStyleE2EEES1O_S1T_JEEENS4_5SM1004TMEM4LOAD26SM100_TMEM_LOAD_32dp32b16xENS4_13SM90_TMA_LOADENS12_INS13_ILi1ELi4ELi3EEES16_NST_INS5_IJS17_S1Q_EEENS5_IJS1Q_SC_EEEEEEENS4_39AutoVectorizingCopyWithAssumedAlignmentILi128EEENS4_14SM90_TMA_STOREES29_S2B_S2B_EEEvvEEEEvNT_6ParamsE)
        /*0038*/ 	.word	0x00000000


	//----- nvinfo : EIATTR_MIN_STACK_SIZE
	.align		4
.L_27:
        /*003c*/ 	.byte	0x04, 0x12
        /*003e*/ 	.short	(.L_29 - .L_28)
	.align		4
.L_28:
        /*0040*/ 	.word	index@(_ZN7cutlass13device_kernelINS_4gemm6kernel13GemmUniversalIN4cute5tupleIJiiiiEEENS1_10collective13CollectiveMmaINS1_35MainloopSm100TmaUmmaWarpSpecializedILi2ELi2ELi4ENS5_IJNS4_1CILi2EEESB_NSA_ILi1EEEEEEEENS5_IJNSA_ILi128EEESF_NSA_ILi64EEEEEENS_6half_tENS5_IJlSC_lEEESI_NS5_IJSC_llEEENS4_8TiledMMAINS4_8MMA_AtomIJNS4_26SM100_MMA_F16BF16_2x1SM_SSISI_SI_fLi128ELi128ELNS4_4UMMA5MajorE0ELSP_1ELNSO_7ScaleInE0ELSQ_0EEEEEENS4_6LayoutINS5_IJSC_SC_SC_EEENS5_IJNSA_ILi0EEESV_SV_EEEEENS5_IJNS4_10UnderscoreESY_SY_EEEEENS4_28SM100_TMA_2SM_LOAD_MULTICASTENS4_14ComposedLayoutINS4_7SwizzleILi3ELi4ELi3EEENS4_18smem_ptr_flag_bitsILi16EEENST_INS5_IJNSA_ILi8EEESG_EEENS5_IJSG_SC_EEEEEEEvNS4_8identityENS4_18SM100_TMA_2SM_LOADENS12_IS14_S16_NST_INS5_IJSG_S17_EEENS5_IJSC_SG_EEEEEEEvS1C_EENS_8epilogue10collective18CollectiveEpilogueINS1J_23Sm100TmaWarpSpecializedILi4ELi2ELi16ELb1ELb0EEEJNS5_IJSG_SF_SG_EEENS5_IJNST_ISG_SC_EENST_INS5_IJNSA_ILi16EEESB_EEES1F_EEEEESI_SJ_SI_SJ_NS1J_6fusion15FusionCallbacksIS1N_NS1U_17LinearCombinationISI_fSI_fLNS_15FloatRoundStyleE2EEES1O_S1T_JEEENS4_5SM1004TMEM4LOAD26SM100_TMEM_LOAD_32dp32b16xENS4_13SM90_TMA_LOADENS12_INS13_ILi1ELi4ELi3EEES16_NST_INS5_IJS17_S1Q_EEENS5_IJS1Q_SC_EEEEEEENS4_39AutoVectorizingCopyWithAssumedAlignmentILi128EEENS4_14SM90_TMA_STOREES29_S2B_S2B_EEEvvEEEEvNT_6ParamsE)
        /*0044*/ 	.word	0x00000000
.L_29:


//--------------------- .nv.compat                --------------------------
	.section	.nv.compat,"",@"SHT_CUDA_COMPAT_INFO"
	.align	4
        /*0000*/ 	.byte	0x02, 0x09, 0x01, 0x00, 0x02, 0x02, 0x02, 0x00, 0x02, 0x05, 0x05, 0x00, 0x03, 0x07, 0x01, 0x01
        /*0010*/ 	.byte	0x02, 0x03, 0x01, 0x00, 0x02, 0x06, 0x01, 0x00, 0x04, 0x0b, 0x08, 0x00, 0x09, 0x00, 0x00, 0x00
        /*0020*/ 	.byte	0x00, 0x00, 0x00, 0x00


//--------------------- .nv.info._ZN7cutlass13device_kernelINS_4gemm6kernel13GemmUniversalIN4cute5tupleIJiiiiEEENS1_10collective13CollectiveMmaINS1_35MainloopSm100TmaUmmaWarpSpecializedILi2ELi2ELi4ENS5_IJNS4_1CILi2EEESB_NSA_ILi1EEEEEEEENS5_IJNSA_ILi128EEESF_NSA_ILi64EEEEEENS_6half_tENS5_IJlSC_lEEESI_NS5_IJSC_llEEENS4_8TiledMMAINS4_8MMA_AtomIJNS4_26SM100_MMA_F16BF16_2x1SM_SSISI_SI_fLi128ELi128ELNS4_4UMMA5MajorE0ELSP_1ELNSO_7ScaleInE0ELSQ_0EEEEEENS4_6LayoutINS5_IJSC_SC_SC_EEENS5_IJNSA_ILi0EEESV_SV_EEEEENS5_IJNS4_10UnderscoreESY_SY_EEEEENS4_28SM100_TMA_2SM_LOAD_MULTICASTENS4_14ComposedLayoutINS4_7SwizzleILi3ELi4ELi3EEENS4_18smem_ptr_flag_bitsILi16EEENST_INS5_IJNSA_ILi8EEESG_EEENS5_IJSG_SC_EEEEEEEvNS4_8identityENS4_18SM100_TMA_2SM_LOADENS12_IS14_S16_NST_INS5_IJSG_S17_EEENS5_IJSC_SG_EEEEEEEvS1C_EENS_8epilogue10collective18CollectiveEpilogueINS1J_23Sm100TmaWarpSpecializedILi4ELi2ELi16ELb1ELb0EEEJNS5_IJSG_SF_SG_EEENS5_IJNST_ISG_SC_EENST_INS5_IJNSA_ILi16EEESB_EEES1F_EEEEESI_SJ_SI_SJ_NS1J_6fusion15FusionCallbacksIS1N_NS1U_17LinearCombinationISI_fSI_fLNS_15FloatRoundStyleE2EEES1O_S1T_JEEENS4_5SM1004TMEM4LOAD26SM100_TMEM_LOAD_32dp32b16xENS4_13SM90_TMA_LOADENS12_INS13_ILi1ELi4ELi3EEES16_NST_INS5_IJS17_S1Q_EEENS5_IJS1Q_SC_EEEEEEENS4_39AutoVectorizingCopyWithAssumedAlignmentILi128EEENS4_14SM90_TMA_STOREES29_S2B_S2B_EEEvvEEEEvNT_6ParamsE --------------------------
	.section	.nv.info._ZN7cutlass13device_kernelINS_4gemm6kernel13GemmUniversalIN4cute5tupleIJiiiiEEENS1_10collective13CollectiveMmaINS1_35MainloopSm100TmaUmmaWarpSpecializedILi2ELi2ELi4ENS5_IJNS4_1CILi2EEESB_NSA_ILi1EEEEEEEENS5_IJNSA_ILi128EEESF_NSA_ILi64EEEEEENS_6half_tENS5_IJlSC_lEEESI_NS5_IJSC_llEEENS4_8TiledMMAINS4_8MMA_AtomIJNS4_26SM100_MMA_F16BF16_2x1SM_SSISI_SI_fLi128ELi128ELNS4_4UMMA5MajorE0ELSP_1ELNSO_7ScaleInE0ELSQ_0EEEEEENS4_6LayoutINS5_IJSC_SC_SC_EEENS5_IJNSA_ILi0EEESV_SV_EEEEENS5_IJNS4_10UnderscoreESY_SY_EEEEENS4_28SM100_TMA_2SM_LOAD_MULTICASTENS4_14ComposedLayoutINS4_7SwizzleILi3ELi4ELi3EEENS4_18smem_ptr_flag_bitsILi16EEENST_INS5_IJNSA_ILi8EEESG_EEENS5_IJSG_SC_EEEEEEEvNS4_8identityENS4_18SM100_TMA_2SM_LOADENS12_IS14_S16_NST_INS5_IJSG_S17_EEENS5_IJSC_SG_EEEEEEEvS1C_EENS_8epilogue10collective18CollectiveEpilogueINS1J_23Sm100TmaWarpSpecializedILi4ELi2ELi16ELb1ELb0EEEJNS5_IJSG_SF_SG_EEENS5_IJNST_ISG_SC_EENST_INS5_IJNSA_ILi16EEESB_EEES1F_EEEEESI_SJ_SI_SJ_NS1J_6fusion15FusionCallbacksIS1N_NS1U_17LinearCombinationISI_fSI_fLNS_15FloatRoundStyleE2EEES1O_S1T_JEEENS4_5SM1004TMEM4LOAD26SM100_TMEM_LOAD_32dp32b16xENS4_13SM90_TMA_LOADENS12_INS13_ILi1ELi4ELi3EEES16_NST_INS5_IJS17_S1Q_EEENS5_IJS1Q_SC_EEEEEEENS4_39AutoVectorizingCopyWithAssumedAlignmentILi128EEENS4_14SM90_TMA_STOREES29_S2B_S2B_EEEvvEEEEvNT_6ParamsE,"",@"SHT_CUDA_INFO"
	.sectionflags	@""
	.align	4


	//----- nvinfo : EIATTR_CUDA_API_VERSION
	.align		4
        /*0000*/ 	.byte	0x04, 0x37
        /*0002*/ 	.short	(.L_31 - .L_30)
.L_30:
        /*0004*/ 	.word	0x00000082


	//----- nvinfo : EIATTR_KPARAM_INFO
	.align		4
.L_31:
        /*0008*/ 	.byte	0x04, 0x17
        /*000a*/ 	.short	(.L_33 - .L_32)
.L_32:
        /*000c*/ 	.word	0x00000000
        /*0010*/ 	.short	0x0000
        /*0012*/ 	.short	0x0000
        /*0014*/ 	.byte	0x00, 0xf0, 0x01, 0x20


	//----- nvinfo : EIATTR_AT_ENTRY_FRAGMENTS
	.align		4
.L_33:
        /*0018*/ 	.byte	0x04, 0x4f
        /*001a*/ 	.short	(.L_35 - .L_34)


	//   ....[0]....
.L_34:
        /*001c*/ 	.word	0x00000007


	//----- nvinfo : EIATTR_RESERVED_SMEM_USED
	.align		4
.L_35:
        /*0020*/ 	.byte	0x01, 0x41
	.zero		2


	//----- nvinfo : EIATTR_SPARSE_MMA_MASK
	.align		4
        /*0024*/ 	.byte	0x03, 0x50
        /*0026*/ 	.short	0x0000


	//----- nvinfo : EIATTR_TCGEN05_2CTA_USED
	.align		4
        /*0028*/ 	.byte	0x01, 0x52
	.zero		2


	//----- nvinfo : EIATTR_MAXREG_COUNT
	.align		4
        /*002c*/ 	.byte	0x03, 0x1b
        /*002e*/ 	.short	0x00ff


	//----- nvinfo : EIATTR_NUM_BARRIERS
	.align		4
        /*0030*/ 	.byte	0x02, 0x4c
        /*0032*/ 	.byte	0x07
	.zero		1


	//----- nvinfo : EIATTR_EXTERNS
	.align		4
        /*0034*/ 	.byte	0x04, 0x0f
        /*0036*/ 	.short	(.L_37 - .L_36)


	//   ....[0]....
	.align		4
.L_36:
        /*0038*/ 	.word	index@(__assertfail)


	//----- nvinfo : EIATTR_MERCURY_ISA_VERSION
	.align		4
.L_37:
        /*003c*/ 	.byte	0x03, 0x5f
        /*003e*/ 	.short	0x0101


	//----- nvinfo : EIATTR_INT_WARP_WIDE_INSTR_OFFSETS
	.align		4
        /*0040*/ 	.byte	0x04, 0x31
        /*0042*/ 	.short	(.L_39 - .L_38)


	//   ....[0]....
.L_38:
        /*0044*/ 	.word	0x00000d30


	//   ....[1]....
        /*0048*/ 	.word	0x00000dd0


	//   ....[2]....
        /*004c*/ 	.word	0x00004140


	//   ....[3]....
        /*0050*/ 	.word	0x00004170


	//   ....[4]....
        /*0054*/ 	.word	0x00004190


	//   ....[5]....
        /*0058*/ 	.word	0x00004cd0


	//   ....[6]....
        /*005c*/ 	.word	0x00004d70


	//   ....[7]....
        /*0060*/ 	.word	0x00004e30


	//   ....[8]....
        /*0064*/ 	.word	0x00004ea0


	//   ....[9]....
        /*0068*/ 	.word	0x00004f60


	//   ....[10]....
        /*006c*/ 	.word	0x00005000


	//   ....[11]....
        /*0070*/ 	.word	0x00005070


	//   ....[12]....
        /*0074*/ 	.word	0x00005130


	//   ....[13]....
        /*0078*/ 	.word	0x000051d0


	//   ....[14]....
        /*007c*/ 	.word	0x00005270


	//   ....[15]....
        /*0080*/ 	.word	0x00005360


	//   ....[16]....
        /*0084*/ 	.word	0x00005430


	//----- nvinfo : EIATTR_COOP_GROUP_MASK_REGIDS
	.align		4
.L_39:
        /*0088*/ 	.byte	0x04, 0x29
        /*008a*/ 	.short	(.L_41 - .L_40)


	//   ....[0]....
.L_40:
        /*008c*/ 	.word	0xffffffff


	//   ....[1]....
        /*0090*/ 	.word	0xffffffff


	//   ....[2]....
        /*0094*/ 	.word	0xffffffff


	//   ....[3]....
        /*0098*/ 	.word	0xffffffff


	//   ....[4]....
        /*009c*/ 	.word	0xffffffff


	//   ....[5]....
        /*00a0*/ 	.word	0xffffffff


	//   ....[6]....
        /*00a4*/ 	.word	0xffffffff


	//   ....[7]....
        /*00a8*/ 	.word	0xffffffff


	//   ....[8]....
        /*00ac*/ 	.word	0xffffffff


	//   ....[9]....
        /*00b0*/ 	.word	0xffffffff


	//   ....[10]....
        /*00b4*/ 	.word	0xffffffff


	//   ....[11]....
        /*00b8*/ 	.word	0xffffffff


	//   ....[12]....
        /*00bc*/ 	.word	0xffffffff


	//   ....[13]....
        /*00c0*/ 	.word	0xffffffff


	//----- nvinfo : EIATTR_COOP_GROUP_INSTR_OFFSETS
	.align		4
.L_41:
        /*00c4*/ 	.byte	0x04, 0x28
        /*00c6*/ 	.short	(.L_43 - .L_42)


	//   ....[0]....
.L_42:
        /*00c8*/ 	.word	0x000000b0


	//   ....[1]....
        /*00cc*/ 	.word	0x00000520


	//   ....[2]....
        /*00d0*/ 	.word	0x000006a0


	//   ....[3]....
        /*00d4*/ 	.word	0x00000830


	//   ....[4]....
        /*00d8*/ 	.word	0x00000920


	//   ....[5]....
        /*00dc*/ 	.word	0x00000a80


	//   ....[6]....
        /*00e0*/ 	.word	0x00000c10


	//   ....[7]....
        /*00e4*/ 	.word	0x00000e50


	//   ....[8]....
        /*00e8*/ 	.word	0x000021a0


	//   ....[9]....
        /*00ec*/ 	.word	0x00002f30


	//   ....[10]....
        /*00f0*/ 	.word	0x00003400


	//   ....[11]....
        /*00f4*/ 	.word	0x00003430


	//   ....[12]....
        /*00f8*/ 	.word	0x00004040


	//   ....[13]....
        /*00fc*/ 	.word	0x00004250


	//----- nvinfo : EIATTR_VRC_CTA_INIT_COUNT
	.align		4
.L_43:
        /*0100*/ 	.byte	0x02, 0x4a
        /*0102*/ 	.byte	0x80
	.zero		1


	//----- nvinfo : EIATTR_SYSCALL_OFFSETS
	.align		4
        /*0104*/ 	.byte	0x04, 0x46
        /*0106*/ 	.short	(.L_45 - .L_44)


	//   ....[0]....
.L_44:
        /*0108*/ 	.word	0x00005fd0


	//   ....[1]....
        /*010c*/ 	.word	0x000060c0


	//   ....[2]....
        /*0110*/ 	.word	0x00006860


	//   ....[3]....
        /*0114*/ 	.word	0x00007190


	//   ....[4]....
        /*0118*/ 	.word	0x00007a60


	//   ....[5]....
        /*011c*/ 	.word	0x00008330


	//----- nvinfo : EIATTR_MBARRIER_INSTR_OFFSETS
	.align		4
.L_45:
        /*0120*/ 	.byte	0x04, 0x39
        /*0122*/ 	.short	(.L_47 - .L_46)


	//   ....[0]....
.L_46:
        /*0124*/ 	.word	0x00000650
        /*0128*/ 	.word	0x000000ff
        /*012c*/ 	.word	0x00000000
        /*0130*/ 	.short	0x0100
        /*0132*/ 	.byte	0x04
	.zero		1


	//   ....[1]....
        /*0134*/ 	.word	0x00000660
        /*0138*/ 	.word	0x000000ff
        /*013c*/ 	.word	0x00000010
        /*0140*/ 	.short	0x0100
        /*0142*/ 	.byte	0x04
	.zero		1


	//   ....[2]....
        /*0144*/ 	.word	0x00000670
        /*0148*/ 	.word	0x000000ff
        /*014c*/ 	.word	0x00000008
        /*0150*/ 	.short	0x0100
        /*0152*/ 	.byte	0x04
	.zero		1


	//   ....[3]....
        /*0154*/ 	.word	0x00000680
        /*0158*/ 	.word	0x000000ff
        /*015c*/ 	.word	0x00000018
        /*0160*/ 	.short	0x0100
        /*0162*/ 	.byte	0x04
	.zero		1


	//   ....[4]....
        /*0164*/ 	.word	0x000007a0
        /*0168*/ 	.word	0x000000ff
        /*016c*/ 	.word	0x00000020
        /*0170*/ 	.short	0x0100
        /*0172*/ 	.byte	0x04
	.zero		1


	//   ....[5]....
        /*0174*/ 	.word	0x000007b0
        /*0178*/ 	.word	0x000000ff
        /*017c*/ 	.word	0x00000040
        /*0180*/ 	.short	0x0100
        /*0182*/ 	.byte	0x04
	.zero		1


	//   ....[6]....
        /*0184*/ 	.word	0x000007c0
        /*0188*/ 	.word	0x000000ff
        /*018c*/ 	.word	0x00000028
        /*0190*/ 	.short	0x0100
        /*0192*/ 	.byte	0x04
	.zero		1


	//   ....[7]....
        /*0194*/ 	.word	0x000007d0
        /*0198*/ 	.word	0x000000ff
        /*019c*/ 	.word	0x00000048
        /*01a0*/ 	.short	0x0100
        /*01a2*/ 	.byte	0x04
	.zero		1


	//   ....[8]....
        /*01a4*/ 	.word	0x000007e0
        /*01a8*/ 	.word	0x000000ff
        /*01ac*/ 	.word	0x00000030
        /*01b0*/ 	.short	0x0100
        /*01b2*/ 	.byte	0x04
	.zero		1


	//   ....[9]....
        /*01b4*/ 	.word	0x000007f0
        /*01b8*/ 	.word	0x000000ff
        /*01bc*/ 	.word	0x00000050
        /*01c0*/ 	.short	0x0100
        /*01c2*/ 	.byte	0x04
	.zero		1


	//   ....[10]....
        /*01c4*/ 	.word	0x00000800
        /*01c8*/ 	.word	0x000000ff
        /*01cc*/ 	.word	0x00000038
        /*01d0*/ 	.short	0x0100
        /*01d2*/ 	.byte	0x04
	.zero		1


	//   ....[11]....
        /*01d4*/ 	.word	0x00000810
        /*01d8*/ 	.word	0x000000ff
        /*01dc*/ 	.word	0x00000058
        /*01e0*/ 	.short	0x0100
        /*01e2*/ 	.byte	0x04
	.zero		1


	//   ....[12]....
        /*01e4*/ 	.word	0x000008f0
        /*01e8*/ 	.word	0x000000ff
        /*01ec*/ 	.word	0x00000060
        /*01f0*/ 	.short	0x0100
        /*01f2*/ 	.byte	0x06
	.zero		1


	//   ....[13]....
        /*01f4*/ 	.word	0x00000900
        /*01f8*/ 	.word	0x000000ff
        /*01fc*/ 	.word	0x00000068
        /*0200*/ 	.short	0x0100
        /*0202*/ 	.byte	0x06
	.zero		1


	//   ....[14]....
        /*0204*/ 	.word	0x00000a30
        /*0208*/ 	.word	0x000000ff
        /*020c*/ 	.word	0x00000070
        /*0210*/ 	.short	0x0100
        /*0212*/ 	.byte	0x06
	.zero		1


	//   ....[15]....
        /*0214*/ 	.word	0x00000a40
        /*0218*/ 	.word	0x000000ff
        /*021c*/ 	.word	0x00000080
        /*0220*/ 	.short	0x0100
        /*0222*/ 	.byte	0x06
	.zero		1


	//   ....[16]....
        /*0224*/ 	.word	0x00000a50
        /*0228*/ 	.word	0x000000ff
        /*022c*/ 	.word	0x00000078
        /*0230*/ 	.short	0x0100
        /*0232*/ 	.byte	0x06
	.zero		1


	//   ....[17]....
        /*0234*/ 	.word	0x00000a60
        /*0238*/ 	.word	0x000000ff
        /*023c*/ 	.word	0x00000088
        /*0240*/ 	.short	0x0100
        /*0242*/ 	.byte	0x06
	.zero		1


	//   ....[18]....
        /*0244*/ 	.word	0x00000b80
        /*0248*/ 	.word	0x000000ff
        /*024c*/ 	.word	0x00000090
        /*0250*/ 	.short	0x0100
        /*0252*/ 	.byte	0x04
	.zero		1


	//   ....[19]....
        /*0254*/ 	.word	0x00000b90
        /*0258*/ 	.word	0x000000ff
        /*025c*/ 	.word	0x000000b0
        /*0260*/ 	.short	0x0100
        /*0262*/ 	.byte	0x04
	.zero		1


	//   ....[20]....
        /*0264*/ 	.word	0x00000ba0
        /*0268*/ 	.word	0x000000ff
        /*026c*/ 	.word	0x00000098
        /*0270*/ 	.short	0x0100
        /*0272*/ 	.byte	0x04
	.zero		1


	//   ....[21]....
        /*0274*/ 	.word	0x00000bb0
        /*0278*/ 	.word	0x000000ff
        /*027c*/ 	.word	0x000000b8
        /*0280*/ 	.short	0x0100
        /*0282*/ 	.byte	0x04
	.zero		1


	//   ....[22]....
        /*0284*/ 	.word	0x00000bc0
        /*0288*/ 	.word	0x000000ff
        /*028c*/ 	.word	0x000000a0
        /*0290*/ 	.short	0x0100
        /*0292*/ 	.byte	0x04
	.zero		1


	//   ....[23]....
        /*0294*/ 	.word	0x00000bd0
        /*0298*/ 	.word	0x000000ff
        /*029c*/ 	.word	0x000000c0
        /*02a0*/ 	.short	0x0100
        /*02a2*/ 	.byte	0x04
	.zero		1


	//   ....[24]....
        /*02a4*/ 	.word	0x00000be0
        /*02a8*/ 	.word	0x000000ff
        /*02ac*/ 	.word	0x000000a8
        /*02b0*/ 	.short	0x0100
        /*02b2*/ 	.byte	0x04
	.zero		1


	//   ....[25]....
        /*02b4*/ 	.word	0x00000bf0
        /*02b8*/ 	.word	0x000000ff
        /*02bc*/ 	.word	0x000000c8
        /*02c0*/ 	.short	0x0100
        /*02c2*/ 	.byte	0x04
	.zero		1


	//   ....[26]....
        /*02c4*/ 	.word	0x00000ce0
        /*02c8*/ 	.word	0x000000ff
        /*02cc*/ 	.word	0x000000d0
        /*02d0*/ 	.short	0x0100
        /*02d2*/ 	.byte	0x04
	.zero		1


	//   ....[27]....
        /*02d4*/ 	.word	0x00000cf0
        /*02d8*/ 	.word	0x000000ff
        /*02dc*/ 	.word	0x000000e0
        /*02e0*/ 	.short	0x0100
        /*02e2*/ 	.byte	0x04
	.zero		1


	//   ....[28]....
        /*02e4*/ 	.word	0x00000d00
        /*02e8*/ 	.word	0x000000ff
        /*02ec*/ 	.word	0x000000d8
        /*02f0*/ 	.short	0x0100
        /*02f2*/ 	.byte	0x04
	.zero		1


	//   ....[29]....
        /*02f4*/ 	.word	0x00000d10
        /*02f8*/ 	.word	0x000000ff
        /*02fc*/ 	.word	0x000000e8
        /*0300*/ 	.short	0x0100
        /*0302*/ 	.byte	0x04
	.zero		1


	//   ....[30]....
        /*0304*/ 	.word	0x00000e10
        /*0308*/ 	.word	0x000000ff
        /*030c*/ 	.word	0x000000f0
        /*0310*/ 	.short	0x0100
        /*0312*/ 	.byte	0x06
	.zero		1


	//   ....[31]....
        /*0314*/ 	.word	0x000019c0
        /*0318*/ 	.word	0x00000000
        /*031c*/ 	.word	0x000000e0
        /*0320*/ 	.short	0x010a
        /*0322*/ 	.byte	0xff
	.zero		1


	//   ....[32]....
        /*0324*/ 	.word	0x000019f0
        /*0328*/ 	.word	0x00000000
        /*032c*/ 	.word	0x000000d0
        /*0330*/ 	.short	0x0101
        /*0332*/ 	.byte	0xff
	.zero		1


	//   ....[33]....
        /*0334*/ 	.word	0x00001ab0
        /*0338*/ 	.word	0x000000ff
        /*033c*/ 	.word	0x00000010
        /*0340*/ 	.short	0x010a
        /*0342*/ 	.byte	0x04
	.zero		1


	//   ....[34]....
        /*0344*/ 	.word	0x00001b80
        /*0348*/ 	.word	0x000000ff
        /*034c*/ 	.word	0x00000010
        /*0350*/ 	.short	0x010a
        /*0352*/ 	.byte	0x21
	.zero		1


	//   ....[35]....
        /*0354*/ 	.word	0x00001d30
        /*0358*/ 	.word	0x000000ff
        /*035c*/ 	.word	0x00000010
        /*0360*/ 	.short	0x010a
        /*0362*/ 	.byte	0x05
	.zero		1


	//   ....[36]....
        /*0364*/ 	.word	0x00001e40
        /*0368*/ 	.word	0x000000ff
        /*036c*/ 	.word	0x00000068
        /*0370*/ 	.short	0x0101
        /*0372*/ 	.byte	0x06
	.zero		1


	//   ....[37]....
        /*0374*/ 	.word	0x00001e60
        /*0378*/ 	.word	0x000000ff
        /*037c*/ 	.word	0x00000010
        /*0380*/ 	.short	0x010a
        /*0382*/ 	.byte	0x04
	.zero		1


	//   ....[38]....
        /*0384*/ 	.word	0x00001ee0
        /*0388*/ 	.word	0x000000ff
        /*038c*/ 	.word	0x00000010
        /*0390*/ 	.short	0x010a
        /*0392*/ 	.byte	0x11
	.zero		1


	//   ....[39]....
        /*0394*/ 	.word	0x00002070
        /*0398*/ 	.word	0x000000ff
        /*039c*/ 	.word	0x00000010
        /*03a0*/ 	.short	0x010a
        /*03a2*/ 	.byte	0x05
	.zero		1


	//   ....[40]....
        /*03a4*/ 	.word	0x000021d0
        /*03a8*/ 	.word	0x00000003
        /*03ac*/ 	.word	0x00000070
        /*03b0*/ 	.short	0x010a
        /*03b2*/ 	.byte	0xff
	.zero		1


	//   ....[41]....
        /*03b4*/ 	.word	0x00002320
        /*03b8*/ 	.word	0x00000000
        /*03bc*/ 	.word	0x00000000
        /*03c0*/ 	.short	0x0101
        /*03c2*/ 	.byte	0xff
	.zero		1


	//   ....[42]....
        /*03c4*/ 	.word	0x000028d0
        /*03c8*/ 	.word	0x000000ff
        /*03cc*/ 	.word	0x00000000
        /*03d0*/ 	.short	0x010a
        /*03d2*/ 	.byte	0x04
	.zero		1


	//   ....[43]....
        /*03d4*/ 	.word	0x00002970
        /*03d8*/ 	.word	0x00000000
        /*03dc*/ 	.word	0x00000000
        /*03e0*/ 	.short	0x010a
        /*03e2*/ 	.byte	0xff
	.zero		1


	//   ....[44]....
        /*03e4*/ 	.word	0x00002a90
        /*03e8*/ 	.word	0x00000002
        /*03ec*/ 	.word	0x000000d0
        /*03f0*/ 	.short	0x010a
        /*03f2*/ 	.byte	0xff
	.zero		1


	//   ....[45]....
        /*03f4*/ 	.word	0x00002b00
        /*03f8*/ 	.word	0x00000002
        /*03fc*/ 	.word	0x00000000
        /*0400*/ 	.short	0x0101
        /*0402*/ 	.byte	0xff
	.zero		1


	//   ....[46]....
        /*0404*/ 	.word	0x00002b20
        /*0408*/ 	.word	0x000000ff
        /*040c*/ 	.word	0x00000080
        /*0410*/ 	.short	0x010a
        /*0412*/ 	.byte	0x04
	.zero		1


	//   ....[47]....
        /*0414*/ 	.word	0x00002c40
        /*0418*/ 	.word	0x00000002
        /*041c*/ 	.word	0x00000070
        /*0420*/ 	.short	0x010a
        /*0422*/ 	.byte	0xff
	.zero		1


	//   ....[48]....
        /*0424*/ 	.word	0x00002d40
        /*0428*/ 	.word	0x00000002
        /*042c*/ 	.word	0x00000000
        /*0430*/ 	.short	0x0101
        /*0432*/ 	.byte	0xff
	.zero		1


	//   ....[49]....
        /*0434*/ 	.word	0x00002dd0
        /*0438*/ 	.word	0x000000ff
        /*043c*/ 	.word	0x00000080
        /*0440*/ 	.short	0x0106
        /*0442*/ 	.byte	0x04
	.zero		1


	//   ....[50]....
        /*0444*/ 	.word	0x00002df0
        /*0448*/ 	.word	0x000000ff
        /*044c*/ 	.word	0x00000080
        /*0450*/ 	.short	0x010a
        /*0452*/ 	.byte	0x04
	.zero		1


	//   ....[51]....
        /*0454*/ 	.word	0x00002e80
        /*0458*/ 	.word	0x000000ff
        /*045c*/ 	.word	0x00000080
        /*0460*/ 	.short	0x0106
        /*0462*/ 	.byte	0x07
	.zero		1


	//   ....[52]....
        /*0464*/ 	.word	0x00002ec0
        /*0468*/ 	.word	0x00000000
        /*046c*/ 	.word	0x00000080
        /*0470*/ 	.short	0x010a
        /*0472*/ 	.byte	0xff
	.zero		1


	//   ....[53]....
        /*0474*/ 	.word	0x00003100
        /*0478*/ 	.word	0x000000ff
        /*047c*/ 	.word	0x00000008
        /*0480*/ 	.short	0x010a
        /*0482*/ 	.byte	0x05
	.zero		1


	//   ....[54]....
        /*0484*/ 	.word	0x00003120
        /*0488*/ 	.word	0x000000ff
        /*048c*/ 	.word	0x00000008
        /*0490*/ 	.short	0x010a
        /*0492*/ 	.byte	0x05
	.zero		1


	//   ....[55]....
        /*0494*/ 	.word	0x000032b0
        /*0498*/ 	.word	0x000000ff
        /*049c*/ 	.word	0x00000008
        /*04a0*/ 	.short	0x010a
        /*04a2*/ 	.byte	0x05
	.zero		1


	//   ....[56]....
        /*04a4*/ 	.word	0x000032d0
        /*04a8*/ 	.word	0x000000ff
        /*04ac*/ 	.word	0x00000008
        /*04b0*/ 	.short	0x010a
        /*04b2*/ 	.byte	0x05
	.zero		1


	//   ....[57]....
        /*04b4*/ 	.word	0x00003390
        /*04b8*/ 	.word	0x000000ff
        /*04bc*/ 	.word	0x00000000
        /*04c0*/ 	.short	0x0101
        /*04c2*/ 	.byte	0x04
	.zero		1


	//   ....[58]....
        /*04c4*/ 	.word	0x000036c0
        /*04c8*/ 	.word	0x00000000
        /*04cc*/ 	.word	0x00000070
        /*04d0*/ 	.short	0x010a
        /*04d2*/ 	.byte	0xff
	.zero		1


	//   ....[59]....
        /*04d4*/ 	.word	0x00003780
        /*04d8*/ 	.word	0x00000000
        /*04dc*/ 	.word	0x00000000
        /*04e0*/ 	.short	0x0101
        /*04e2*/ 	.byte	0xff
	.zero		1


	//   ....[60]....
        /*04e4*/ 	.word	0x00003840
        /*04e8*/ 	.word	0x000000ff
        /*04ec*/ 	.word	0x00000000
        /*04f0*/ 	.short	0x010a
        /*04f2*/ 	.byte	0x04
	.zero		1


	//   ....[61]....
        /*04f4*/ 	.word	0x00003850
        /*04f8*/ 	.word	0x000000ff
        /*04fc*/ 	.word	0x000000b0
        /*0500*/ 	.short	0x010a
        /*0502*/ 	.byte	0x1f
	.zero		1


	//   ....[62]....
        /*0504*/ 	.word	0x00003900
        /*0508*/ 	.word	0x000000ff
        /*050c*/ 	.word	0x00000000
        /*0510*/ 	.short	0x010a
        /*0512*/ 	.byte	0x05
	.zero		1


	//   ....[63]....
        /*0514*/ 	.word	0x00003a30
        /*0518*/ 	.word	0x000000ff
        /*051c*/ 	.word	0x00000000
        /*0520*/ 	.short	0x010a
        /*0522*/ 	.byte	0x04
	.zero		1


	//   ....[64]....
        /*0524*/ 	.word	0x00003d30
        /*0528*/ 	.word	0x000000ff
        /*052c*/ 	.word	0x00000000
        /*0530*/ 	.short	0x010a
        /*0532*/ 	.byte	0x04
	.zero		1


	//   ....[65]....
        /*0534*/ 	.word	0x00003dc0
        /*0538*/ 	.word	0x000000ff
        /*053c*/ 	.word	0x00000000
        /*0540*/ 	.short	0x010a
        /*0542*/ 	.byte	0x05
	.zero		1


	//   ....[66]....
        /*0544*/ 	.word	0x00003e50
        /*0548*/ 	.word	0x000000ff
        /*054c*/ 	.word	0x00000000
        /*0550*/ 	.short	0x010a
        /*0552*/ 	.byte	0x05
	.zero		1


	//   ....[67]....
        /*0554*/ 	.word	0x00003ef0
        /*0558*/ 	.word	0x00000000
        /*055c*/ 	.word	0x00000000
        /*0560*/ 	.short	0x010a
        /*0562*/ 	.byte	0xff
	.zero		1


	//   ....[68]....
        /*0564*/ 	.word	0x00003f30
        /*0568*/ 	.word	0x00000000
        /*056c*/ 	.word	0x00000000
        /*0570*/ 	.short	0x010a
        /*0572*/ 	.byte	0xff
	.zero		1


	//   ....[69]....
        /*0574*/ 	.word	0x00003fa0
        /*0578*/ 	.word	0x000000ff
        /*057c*/ 	.word	0x00000000
        /*0580*/ 	.short	0x0101
        /*0582*/ 	.byte	0x04
	.zero		1


	//   ....[70]....
        /*0584*/ 	.word	0x00003fe0
        /*0588*/ 	.word	0x000000ff
        /*058c*/ 	.word	0x000000f0
        /*0590*/ 	.short	0x010a
        /*0592*/ 	.byte	0x1a
	.zero		1


	//   ....[71]....
        /*0594*/ 	.word	0x00004030
        /*0598*/ 	.word	0x000000ff
        /*059c*/ 	.word	0x00000000
        /*05a0*/ 	.short	0x0101
        /*05a2*/ 	.byte	0x04
	.zero		1


	//   ....[72]....
        /*05a4*/ 	.word	0x000044d0
        /*05a8*/ 	.word	0x0000000c
        /*05ac*/ 	.word	0x00000070
        /*05b0*/ 	.short	0x010a
        /*05b2*/ 	.byte	0xff
	.zero		1


	//   ....[73]....
        /*05b4*/ 	.word	0x00004640
        /*05b8*/ 	.word	0x00000000
        /*05bc*/ 	.word	0x00000000
        /*05c0*/ 	.short	0x0101
        /*05c2*/ 	.byte	0xff
	.zero		1


	//   ....[74]....
        /*05c4*/ 	.word	0x00004ad0
        /*05c8*/ 	.word	0x000000ff
        /*05cc*/ 	.word	0x00000068
        /*05d0*/ 	.short	0x010a
        /*05d2*/ 	.byte	0x15
	.zero		1


	//   ....[75]....
        /*05d4*/ 	.word	0x00004c50
        /*05d8*/ 	.word	0x000000ff
        /*05dc*/ 	.word	0x00000040
        /*05e0*/ 	.short	0x010a
        /*05e2*/ 	.byte	0x15
	.zero		1


	//   ....[76]....
        /*05e4*/ 	.word	0x00004e50
        /*05e8*/ 	.word	0x000000ff
        /*05ec*/ 	.word	0x00000020
        /*05f0*/ 	.short	0x010b
        /*05f2*/ 	.byte	0x15
	.zero		1


	//   ....[77]....
        /*05f4*/ 	.word	0x00004e60
        /*05f8*/ 	.word	0x000000ff
        /*05fc*/ 	.word	0x00000000
        /*0600*/ 	.short	0x0101
        /*0602*/ 	.byte	0x06
	.zero		1


	//   ....[78]....
        /*0604*/ 	.word	0x00004e70
        /*0608*/ 	.word	0x000000ff
        /*060c*/ 	.word	0x00000048
        /*0610*/ 	.short	0x010a
        /*0612*/ 	.byte	0x15
	.zero		1


	//   ....[79]....
        /*0614*/ 	.word	0x00005020
        /*0618*/ 	.word	0x000000ff
        /*061c*/ 	.word	0x00000028
        /*0620*/ 	.short	0x010b
        /*0622*/ 	.byte	0x15
	.zero		1


	//   ....[80]....
        /*0624*/ 	.word	0x00005030
        /*0628*/ 	.word	0x000000ff
        /*062c*/ 	.word	0x00000000
        /*0630*/ 	.short	0x0101
        /*0632*/ 	.byte	0x06
	.zero		1


	//   ....[81]....
        /*0634*/ 	.word	0x00005040
        /*0638*/ 	.word	0x000000ff
        /*063c*/ 	.word	0x00000050
        /*0640*/ 	.short	0x010a
        /*0642*/ 	.byte	0x15
	.zero		1


	//   ....[82]....
        /*0644*/ 	.word	0x000051f0
        /*0648*/ 	.word	0x000000ff
        /*064c*/ 	.word	0x00000030
        /*0650*/ 	.short	0x010b
        /*0652*/ 	.byte	0x15
	.zero		1


	//   ....[83]....
        /*0654*/ 	.word	0x00005200
        /*0658*/ 	.word	0x000000ff
        /*065c*/ 	.word	0x00000000
        /*0660*/ 	.short	0x0101
        /*0662*/ 	.byte	0x06
	.zero		1


	//   ....[84]....
        /*0664*/ 	.word	0x00005210
        /*0668*/ 	.word	0x000000ff
        /*066c*/ 	.word	0x00000058
        /*0670*/ 	.short	0x010a
        /*0672*/ 	.byte	0x15
	.zero		1


	//   ....[85]....
        /*0674*/ 	.word	0x00005450
        /*0678*/ 	.word	0x000000ff
        /*067c*/ 	.word	0x00000038
        /*0680*/ 	.short	0x010b
        /*0682*/ 	.byte	0x15
	.zero		1


	//   ....[86]....
        /*0684*/ 	.word	0x00005460
        /*0688*/ 	.word	0x000000ff
        /*068c*/ 	.word	0x00000000
        /*0690*/ 	.short	0x0101
        /*0692*/ 	.byte	0x25
	.zero		1


	//   ....[87]....
        /*0694*/ 	.word	0x000054a0
        /*0698*/ 	.word	0x000000ff
        /*069c*/ 	.word	0x00000040
        /*06a0*/ 	.short	0x010a
        /*06a2*/ 	.byte	0x15
	.zero		1


	//   ....[88]....
        /*06a4*/ 	.word	0x000054c0
        /*06a8*/ 	.word	0x000000ff
        /*06ac*/ 	.word	0x00000048
        /*06b0*/ 	.short	0x010a
        /*06b2*/ 	.byte	0x15
	.zero		1


	//   ....[89]....
        /*06b4*/ 	.word	0x000054e0
        /*06b8*/ 	.word	0x000000ff
        /*06bc*/ 	.word	0x00000050
        /*06c0*/ 	.short	0x010a
        /*06c2*/ 	.byte	0x15
	.zero		1


	//   ....[90]....
        /*06c4*/ 	.word	0x00005520
        /*06c8*/ 	.word	0x00000000
        /*06cc*/ 	.word	0x00000058
        /*06d0*/ 	.short	0x010a
        /*06d2*/ 	.byte	0xff
	.zero		1


	//   ....[91]....
        /*06d4*/ 	.word	0x00005860
        /*06d8*/ 	.word	0x00000003
        /*06dc*/ 	.word	0x00000070
        /*06e0*/ 	.short	0x010a
        /*06e2*/ 	.byte	0xff
	.zero		1


	//   ....[92]....
        /*06e4*/ 	.word	0x000059e0
        /*06e8*/ 	.word	0x00000000
        /*06ec*/ 	.word	0x00000000
        /*06f0*/ 	.short	0x0101
        /*06f2*/ 	.byte	0xff
	.zero		1


	//   ....[93]....
        /*06f4*/ 	.word	0x00006520
        /*06f8*/ 	.word	0x000000ff
        /*06fc*/ 	.word	0x00000020
        /*0700*/ 	.short	0x010a
        /*0702*/ 	.byte	0x2b
	.zero		1


	//   ....[94]....
        /*0704*/ 	.word	0x00006560
        /*0708*/ 	.word	0x00000035
        /*070c*/ 	.word	0x00000090
        /*0710*/ 	.short	0x010a
        /*0712*/ 	.byte	0xff
	.zero		1


	//   ....[95]....
        /*0714*/ 	.word	0x00006670
        /*0718*/ 	.word	0x000000ff
        /*071c*/ 	.word	0x00000020
        /*0720*/ 	.short	0x010a
        /*0722*/ 	.byte	0x2b
	.zero		1


	//   ....[96]....
        /*0724*/ 	.word	0x00006740
        /*0728*/ 	.word	0x00000035
        /*072c*/ 	.word	0x00000090
        /*0730*/ 	.short	0x010a
        /*0732*/ 	.byte	0xff
	.zero		1


	//   ....[97]....
        /*0734*/ 	.word	0x00006f00
        /*0738*/ 	.word	0x00000000
        /*073c*/ 	.word	0x00000000
        /*0740*/ 	.short	0x0101
        /*0742*/ 	.byte	0xff
	.zero		1


	//   ....[98]....
        /*0744*/ 	.word	0x00006f10
        /*0748*/ 	.word	0x00000002
        /*074c*/ 	.word	0x00000020
        /*0750*/ 	.short	0x010a
        /*0752*/ 	.byte	0xff
	.zero		1


	//   ....[99]....
        /*0754*/ 	.word	0x00006fd0
        /*0758*/ 	.word	0x00000002
        /*075c*/ 	.word	0x00000020
        /*0760*/ 	.short	0x010a
        /*0762*/ 	.byte	0xff
	.zero		1


	//   ....[100]....
        /*0764*/ 	.word	0x000077d0
        /*0768*/ 	.word	0x00000000
        /*076c*/ 	.word	0x00000000
        /*0770*/ 	.short	0x0101
        /*0772*/ 	.byte	0xff
	.zero		1


	//   ....[101]....
        /*0774*/ 	.word	0x000077f0
        /*0778*/ 	.word	0x00000002
        /*077c*/ 	.word	0x00000020
        /*0780*/ 	.short	0x010a
        /*0782*/ 	.byte	0xff
	.zero		1


	//   ....[102]....
        /*0784*/ 	.word	0x000078a0
        /*0788*/ 	.word	0x00000002
        /*078c*/ 	.word	0x00000020
        /*0790*/ 	.short	0x010a
        /*0792*/ 	.byte	0xff
	.zero		1


	//   ....[103]....
        /*0794*/ 	.word	0x000080a0
        /*0798*/ 	.word	0x00000000
        /*079c*/ 	.word	0x00000000
        /*07a0*/ 	.short	0x0101
        /*07a2*/ 	.byte	0xff
	.zero		1


	//   ....[104]....
        /*07a4*/ 	.word	0x000080c0
        /*07a8*/ 	.word	0x00000003
        /*07ac*/ 	.word	0x00000020
        /*07b0*/ 	.short	0x010a
        /*07b2*/ 	.byte	0xff
	.zero		1


	//   ....[105]....
        /*07b4*/ 	.word	0x00008170
        /*07b8*/ 	.word	0x00000003
        /*07bc*/ 	.word	0x00000020
        /*07c0*/ 	.short	0x010a
        /*07c2*/ 	.byte	0xff
	.zero		1


	//   ....[106]....
        /*07c4*/ 	.word	0x00008420
        /*07c8*/ 	.word	0x00000035
        /*07cc*/ 	.word	0x00000000
        /*07d0*/ 	.short	0x0101
        /*07d2*/ 	.byte	0xff
	.zero		1


	//   ....[107]....
        /*07d4*/ 	.word	0x000089c0
        /*07d8*/ 	.word	0x00000000
        /*07dc*/ 	.word	0x00000000
        /*07e0*/ 	.short	0x0101
        /*07e2*/ 	.byte	0xff
	.zero		1


	//   ....[108]....
        /*07e4*/ 	.word	0x00008c50
        /*07e8*/ 	.word	0x000000ff
        /*07ec*/ 	.word	0x00000000
        /*07f0*/ 	.short	0x0101
        /*07f2*/ 	.byte	0x04
	.zero		1


	//   ....[109]....
        /*07f4*/ 	.word	0x00008c70
        /*07f8*/ 	.word	0x00000000
        /*07fc*/ 	.word	0x000000e0
        /*0800*/ 	.short	0x010a
        /*0802*/ 	.byte	0xff
	.zero		1


	//   ....[110]....
        /*0804*/ 	.word	0x00008cd0
        /*0808*/ 	.word	0x00000000
        /*080c*/ 	.word	0x00000010
        /*0810*/ 	.short	0x010a
        /*0812*/ 	.byte	0xff
	.zero		1


	//   ....[111]....
        /*0814*/ 	.word	0x00008d30
        /*0818*/ 	.word	0x00000000
        /*081c*/ 	.word	0x00000010
        /*0820*/ 	.short	0x010a
        /*0822*/ 	.byte	0xff
	.zero		1


	//   ....[112]....
        /*0824*/ 	.word	0x00008d80
        /*0828*/ 	.word	0x00000003
        /*082c*/ 	.word	0x00000070
        /*0830*/ 	.short	0x010a
        /*0832*/ 	.byte	0xff
	.zero		1


	//   ....[113]....
        /*0834*/ 	.word	0x00008de0
        /*0838*/ 	.word	0x00000000
        /*083c*/ 	.word	0x00000000
        /*0840*/ 	.short	0x010a
        /*0842*/ 	.byte	0xff
	.zero		1


	//   ....[114]....
        /*0844*/ 	.word	0x00008e30
        /*0848*/ 	.word	0x00000002
        /*084c*/ 	.word	0x000000d0
        /*0850*/ 	.short	0x010a
        /*0852*/ 	.byte	0xff
	.zero		1


	//   ....[115]....
        /*0854*/ 	.word	0x00008e90
        /*0858*/ 	.word	0x00000002
        /*085c*/ 	.word	0x00000080
        /*0860*/ 	.short	0x010a
        /*0862*/ 	.byte	0xff
	.zero		1


	//   ....[116]....
        /*0864*/ 	.word	0x00008ee0
        /*0868*/ 	.word	0x00000002
        /*086c*/ 	.word	0x00000070
        /*0870*/ 	.short	0x010a
        /*0872*/ 	.byte	0xff
	.zero		1


	//   ....[117]....
        /*0874*/ 	.word	0x00008f40
        /*0878*/ 	.word	0x00000000
        /*087c*/ 	.word	0x00000080
        /*0880*/ 	.short	0x010a
        /*0882*/ 	.byte	0xff
	.zero		1


	//   ....[118]....
        /*0884*/ 	.word	0x00008fa0
        /*0888*/ 	.word	0x00000005
        /*088c*/ 	.word	0x00000008
        /*0890*/ 	.short	0x010a
        /*0892*/ 	.byte	0xff
	.zero		1


	//   ....[119]....
        /*0894*/ 	.word	0x00009080
        /*0898*/ 	.word	0x00000000
        /*089c*/ 	.word	0x00000008
        /*08a0*/ 	.short	0x010a
        /*08a2*/ 	.byte	0xff
	.zero		1


	//   ....[120]....
        /*08a4*/ 	.word	0x000090d0
        /*08a8*/ 	.word	0x00000000
        /*08ac*/ 	.word	0x00000070
        /*08b0*/ 	.short	0x010a
        /*08b2*/ 	.byte	0xff
	.zero		1


	//   ....[121]....
        /*08b4*/ 	.word	0x00009130
        /*08b8*/ 	.word	0x00000000
        /*08bc*/ 	.word	0x000000b0
        /*08c0*/ 	.short	0x010a
        /*08c2*/ 	.byte	0xff
	.zero		1


	//   ....[122]....
        /*08c4*/ 	.word	0x00009190
        /*08c8*/ 	.word	0x00000000
        /*08cc*/ 	.word	0x00000000
        /*08d0*/ 	.short	0x010a
        /*08d2*/ 	.byte	0xff
	.zero		1


	//   ....[123]....
        /*08d4*/ 	.word	0x000091f0
        /*08d8*/ 	.word	0x00000000
        /*08dc*/ 	.word	0x00000000
        /*08e0*/ 	.short	0x010a
        /*08e2*/ 	.byte	0xff
	.zero		1


	//   ....[124]....
        /*08e4*/ 	.word	0x00009250
        /*08e8*/ 	.word	0x00000000
        /*08ec*/ 	.word	0x00000000
        /*08f0*/ 	.short	0x010a
        /*08f2*/ 	.byte	0xff
	.zero		1


	//   ....[125]....
        /*08f4*/ 	.word	0x000092b0
        /*08f8*/ 	.word	0x00000000
        /*08fc*/ 	.word	0x00000000
        /*0900*/ 	.short	0x010a
        /*0902*/ 	.byte	0xff
	.zero		1


	//   ....[126]....
        /*0904*/ 	.word	0x00009310
        /*0908*/ 	.word	0x00000000
        /*090c*/ 	.word	0x000000f0
        /*0910*/ 	.short	0x010a
        /*0912*/ 	.byte	0xff
	.zero		1


	//   ....[127]....
        /*0914*/ 	.word	0x00009360
        /*0918*/ 	.word	0x0000000c
        /*091c*/ 	.word	0x00000070
        /*0920*/ 	.short	0x010a
        /*0922*/ 	.byte	0xff
	.zero		1


	//   ....[128]....
        /*0924*/ 	.word	0x000093c0
        /*0928*/ 	.word	0x00000000
        /*092c*/ 	.word	0x00000068
        /*0930*/ 	.short	0x010a
        /*0932*/ 	.byte	0xff
	.zero		1


	//   ....[129]....
        /*0934*/ 	.word	0x00009420
        /*0938*/ 	.word	0x00000000
        /*093c*/ 	.word	0x00000040
        /*0940*/ 	.short	0x010a
        /*0942*/ 	.byte	0xff
	.zero		1


	//   ....[130]....
        /*0944*/ 	.word	0x00009480
        /*0948*/ 	.word	0x00000000
        /*094c*/ 	.word	0x00000048
        /*0950*/ 	.short	0x010a
        /*0952*/ 	.byte	0xff
	.zero		1


	//   ....[131]....
        /*0954*/ 	.word	0x000094e0
        /*0958*/ 	.word	0x00000000
        /*095c*/ 	.word	0x00000050
        /*0960*/ 	.short	0x010a
        /*0962*/ 	.byte	0xff
	.zero		1


	//   ....[132]....
        /*0964*/ 	.word	0x00009540
        /*0968*/ 	.word	0x00000000
        /*096c*/ 	.word	0x00000058
        /*0970*/ 	.short	0x010a
        /*0972*/ 	.byte	0xff
	.zero		1


	//   ....[133]....
        /*0974*/ 	.word	0x000095a0
        /*0978*/ 	.word	0x00000000
        /*097c*/ 	.word	0x00000040
        /*0980*/ 	.short	0x010a
        /*0982*/ 	.byte	0xff
	.zero		1


	//   ....[134]....
        /*0984*/ 	.word	0x00009600
        /*0988*/ 	.word	0x00000000
        /*098c*/ 	.word	0x00000048
        /*0990*/ 	.short	0x010a
        /*0992*/ 	.byte	0xff
	.zero		1


	//   ....[135]....
        /*0994*/ 	.word	0x00009660
        /*0998*/ 	.word	0x00000000
        /*099c*/ 	.word	0x00000050
        /*09a0*/ 	.short	0x010a
        /*09a2*/ 	.byte	0xff
	.zero		1


	//   ....[136]....
        /*09a4*/ 	.word	0x000096b0
        /*09a8*/ 	.word	0x00000003
        /*09ac*/ 	.word	0x00000070
        /*09b0*/ 	.short	0x010a
        /*09b2*/ 	.byte	0xff
	.zero		1


	//   ....[137]....
        /*09b4*/ 	.word	0x00009710
        /*09b8*/ 	.word	0x00000002
        /*09bc*/ 	.word	0x00000020
        /*09c0*/ 	.short	0x010a
        /*09c2*/ 	.byte	0xff
	.zero		1


	//   ....[138]....
        /*09c4*/ 	.word	0x00009760
        /*09c8*/ 	.word	0x00000035
        /*09cc*/ 	.word	0x00000090
        /*09d0*/ 	.short	0x010a
        /*09d2*/ 	.byte	0xff
	.zero		1


	//   ....[139]....
        /*09d4*/ 	.word	0x000097b0
        /*09d8*/ 	.word	0x00000002
        /*09dc*/ 	.word	0x00000020
        /*09e0*/ 	.short	0x010a
        /*09e2*/ 	.byte	0xff
	.zero		1


	//   ....[140]....
        /*09e4*/ 	.word	0x00009800
        /*09e8*/ 	.word	0x00000002
        /*09ec*/ 	.word	0x00000020
        /*09f0*/ 	.short	0x010a
        /*09f2*/ 	.byte	0xff
	.zero		1


	//   ....[141]....
        /*09f4*/ 	.word	0x00009850
        /*09f8*/ 	.word	0x00000003
        /*09fc*/ 	.word	0x00000020
        /*0a00*/ 	.short	0x010a
        /*0a02*/ 	.byte	0xff
	.zero		1


	//----- nvinfo : EIATTR_NUM_MBARRIERS
	.align		4
.L_47:
        /*0a04*/ 	.byte	0x03, 0x38
        /*0a06*/ 	.short	0x001f


	//----- nvinfo : EIATTR_EXIT_INSTR_OFFSETS
	.align		4
        /*0a08*/ 	.byte	0x04, 0x1c
        /*0a0a*/ 	.short	(.L_49 - .L_48)


	//   ....[0]....
.L_48:
        /*0a0c*/ 	.word	0x000029a0


	//   ....[1]....
        /*0a10*/ 	.word	0x00002e90


	//   ....[2]....
        /*0a14*/ 	.word	0x00002ef0


	//   ....[3]....
        /*0a18*/ 	.word	0x00004260


	//   ....[4]....
        /*0a1c*/ 	.word	0x00005550


	//   ....[5]....
        /*0a20*/ 	.word	0x00005590


	//   ....[6]....
        /*0a24*/ 	.word	0x00008b40


	//   ....[7]....
        /*0a28*/ 	.word	0x00008bc0


	//   ....[8]....
        /*0a2c*/ 	.word	0x00008bf0


	//   ....[9]....
        /*0a30*/ 	.word	0x00008c60


	//----- nvinfo : EIATTR_MAX_THREADS
	.align		4
.L_49:
        /*0a34*/ 	.byte	0x04, 0x05
        /*0a36*/ 	.short	(.L_51 - .L_50)
.L_50:
        /*0a38*/ 	.word	0x00000100
        /*0a3c*/ 	.word	0x00000001
        /*0a40*/ 	.word	0x00000001


	//----- nvinfo : EIATTR_CRS_STACK_SIZE
	.align		4
.L_51:
        /*0a44*/ 	.byte	0x04, 0x1e
        /*0a46*/ 	.short	(.L_53 - .L_52)
.L_52:
        /*0a48*/ 	.word	0x00000000


	//----- nvinfo : EIATTR_CBANK_PARAM_SIZE
	.align		4
.L_53:
        /*0a4c*/ 	.byte	0x03, 0x19
        /*0a4e*/ 	.short	0x0800


	//----- nvinfo : EIATTR_PARAM_CBANK
	.align		4
        /*0a50*/ 	.byte	0x04, 0x0a
        /*0a52*/ 	.short	(.L_55 - .L_54)
	.align		4
.L_54:
        /*0a54*/ 	.word	index@(.nv.constant0._ZN7cutlass13device_kernelINS_4gemm6kernel13GemmUniversalIN4cute5tupleIJiiiiEEENS1_10collective13CollectiveMmaINS1_35MainloopSm100TmaUmmaWarpSpecializedILi2ELi2ELi4ENS5_IJNS4_1CILi2EEESB_NSA_ILi1EEEEEEEENS5_IJNSA_ILi128EEESF_NSA_ILi64EEEEEENS_6half_tENS5_IJlSC_lEEESI_NS5_IJSC_llEEENS4_8TiledMMAINS4_8MMA_AtomIJNS4_26SM100_MMA_F16BF16_2x1SM_SSISI_SI_fLi128ELi128ELNS4_4UMMA5MajorE0ELSP_1ELNSO_7ScaleInE0ELSQ_0EEEEEENS4_6LayoutINS5_IJSC_SC_SC_EEENS5_IJNSA_ILi0EEESV_SV_EEEEENS5_IJNS4_10UnderscoreESY_SY_EEEEENS4_28SM100_TMA_2SM_LOAD_MULTICASTENS4_14ComposedLayoutINS4_7SwizzleILi3ELi4ELi3EEENS4_18smem_ptr_flag_bitsILi16EEENST_INS5_IJNSA_ILi8EEESG_EEENS5_IJSG_SC_EEEEEEEvNS4_8identityENS4_18SM100_TMA_2SM_LOADENS12_IS14_S16_NST_INS5_IJSG_S17_EEENS5_IJSC_SG_EEEEEEEvS1C_EENS_8epilogue10collective18CollectiveEpilogueINS1J_23Sm100TmaWarpSpecializedILi4ELi2ELi16ELb1ELb0EEEJNS5_IJSG_SF_SG_EEENS5_IJNST_ISG_SC_EENST_INS5_IJNSA_ILi16EEESB_EEES1F_EEEEESI_SJ_SI_SJ_NS1J_6fusion15FusionCallbacksIS1N_NS1U_17LinearCombinationISI_fSI_fLNS_15FloatRoundStyleE2EEES1O_S1T_JEEENS4_5SM1004TMEM4LOAD26SM100_TMEM_LOAD_32dp32b16xENS4_13SM90_TMA_LOADENS12_INS13_ILi1ELi4ELi3EEES16_NST_INS5_IJS17_S1Q_EEENS5_IJS1Q_SC_EEEEEEENS4_39AutoVectorizingCopyWithAssumedAlignmentILi128EEENS4_14SM90_TMA_STOREES29_S2B_S2B_EEEvvEEEEvNT_6ParamsE)
        /*0a58*/ 	.short	0x0380
        /*0a5a*/ 	.short	0x0800


	//----- nvinfo : EIATTR_SW_WAR
	.align		4
.L_55:
        /*0a5c*/ 	.byte	0x04, 0x36
        /*0a5e*/ 	.short	(.L_57 - .L_56)
.L_56:
        /*0a60*/ 	.word	0x00000008
.L_57:


//--------------------- .nv.callgraph             --------------------------
	.section	.nv.callgraph,"",@"SHT_CUDA_CALLGRAPH"
	.align	4
	.sectionentsize	8
	.align		4
        /*0000*/ 	.word	0x00000000
	.align		4
        /*0004*/ 	.word	0xffffffff
	.align		4
        /*0008*/ 	.word	index@(_ZN7cutlass13device_kernelINS_4gemm6kernel13GemmUniversalIN4cute5tupleIJiiiiEEENS1_10collective13CollectiveMmaINS1_35MainloopSm100TmaUmmaWarpSpecializedILi2ELi2ELi4ENS5_IJNS4_1CILi2EEESB_NSA_ILi1EEEEEEEENS5_IJNSA_ILi128EEESF_NSA_ILi64EEEEEENS_6half_tENS5_IJlSC_lEEESI_NS5_IJSC_llEEENS4_8TiledMMAINS4_8MMA_AtomIJNS4_26SM100_MMA_F16BF16_2x1SM_SSISI_SI_fLi128ELi128ELNS4_4UMMA5MajorE0ELSP_1ELNSO_7ScaleInE0ELSQ_0EEEEEENS4_6LayoutINS5_IJSC_SC_SC_EEENS5_IJNSA_ILi0EEESV_SV_EEEEENS5_IJNS4_10UnderscoreESY_SY_EEEEENS4_28SM100_TMA_2SM_LOAD_MULTICASTENS4_14ComposedLayoutINS4_7SwizzleILi3ELi4ELi3EEENS4_18smem_ptr_flag_bitsILi16EEENST_INS5_IJNSA_ILi8EEESG_EEENS5_IJSG_SC_EEEEEEEvNS4_8identityENS4_18SM100_TMA_2SM_LOADENS12_IS14_S16_NST_INS5_IJSG_S17_EEENS5_IJSC_SG_EEEEEEEvS1C_EENS_8epilogue10collective18CollectiveEpilogueINS1J_23Sm100TmaWarpSpecializedILi4ELi2ELi16ELb1ELb0EEEJNS5_IJSG_SF_SG_EEENS5_IJNST_ISG_SC_EENST_INS5_IJNSA_ILi16EEESB_EEES1F_EEEEESI_SJ_SI_SJ_NS1J_6fusion15FusionCallbacksIS1N_NS1U_17LinearCombinationISI_fSI_fLNS_15FloatRoundStyleE2EEES1O_S1T_JEEENS4_5SM1004TMEM4LOAD26SM100_TMEM_LOAD_32dp32b16xENS4_13SM90_TMA_LOADENS12_INS13_ILi1ELi4ELi3EEES16_NST_INS5_IJS17_S1Q_EEENS5_IJS1Q_SC_EEEEEEENS4_39AutoVectorizingCopyWithAssumedAlignmentILi128EEENS4_14SM90_TMA_STOREES29_S2B_S2B_EEEvvEEEEvNT_6ParamsE)
	.align		4
        /*000c*/ 	.word	index@(__assertfail)
	.align		4
        /*0010*/ 	.word	0x00000000
	.align		4
        /*0014*/ 	.word	0xfffffffe
	.align		4
        /*0018*/ 	.word	0x00000000
	.align		4
        /*001c*/ 	.word	0xfffffffd
	.align		4
        /*0020*/ 	.word	0x00000000
	.align		4
        /*0024*/ 	.word	0xfffffffc


//--------------------- .nv.constant4             --------------------------
	.section	.nv.constant4,"a",@progbits
	.align	8
	.align		8
.nv.constant4:
        /*0000*/ 	.dword	__assertfail
	.align		8
        /*0008*/ 	.dword	__unnamed_1
	.align		8
        /*0010*/ 	.dword	__unnamed_2
	.align		8
        /*0018*/ 	.dword	_ZN40_INTERNAL_8c6c3771_4_k_cu_cba7d7eb_357464cuda3std3__45__cpo5beginE
	.align		8
        /*0020*/ 	.dword	_ZN40_INTERNAL_8c6c3771_4_k_cu_cba7d7eb_357464cuda3std3__45__cpo3endE
	.align		8
        /*0028*/ 	.dword	_ZN40_INTERNAL_8c6c3771_4_k_cu_cba7d7eb_357464cuda3std3__45__cpo6cbeginE
	.align		8
        /*0030*/ 	.dword	_ZN40_INTERNAL_8c6c3771_4_k_cu_cba7d7eb_357464cuda3std3__45__cpo4cendE
	.align		8
        /*0038*/ 	.dword	_ZN40_INTERNAL_8c6c3771_4_k_cu_cba7d7eb_357464cuda3std3__442_GLOBAL__N__8c6c3771_4_k_cu_cba7d7eb_357466ignoreE
	.align		8
        /*0040*/ 	.dword	_ZN40_INTERNAL_8c6c3771_4_k_cu_cba7d7eb_357464cuda3std3__419piecewise_constructE
	.align		8
        /*0048*/ 	.dword	_ZN40_INTERNAL_8c6c3771_4_k_cu_cba7d7eb_357464cuda3std3__48in_placeE
	.align		8
        /*0050*/ 	.dword	_ZN40_INTERNAL_8c6c3771_4_k_cu_cba7d7eb_357464cuda3std6ranges3__45__cpo4swapE
	.align		8
        /*0058*/ 	.dword	_ZN40_INTERNAL_8c6c3771_4_k_cu_cba7d7eb_357464cuda3std6ranges3__45__cpo9iter_moveE
	.align		8
        /*0060*/ 	.dword	_ZN40_INTERNAL_8c6c3771_4_k_cu_cba7d7eb_357464cute7productE
	.align		8
        /*0068*/ 	.dword	_ZN40_INTERNAL_8c6c3771_4_k_cu_cba7d7eb_357464cute1_E
	.align		8
        /*0070*/ 	.dword	$str$25
	.align		8
        /*0078*/ 	.dword	$str$26
	.align		8
        /*0080*/ 	.dword	$str$27
	.align		8
        /*0088*/ 	.dword	$str$28


//--------------------- .text._ZN7cutlass13device_kernelINS_4gemm6kernel13GemmUniversalIN4cute5tupleIJiiiiEEENS1_10collective13CollectiveMmaINS1_35MainloopSm100TmaUmmaWarpSpecializedILi2ELi2ELi4ENS5_IJNS4_1CILi2EEESB_NSA_ILi1EEEEEEEENS5_IJNSA_ILi128EEESF_NSA_ILi64EEEEEENS_6half_tENS5_IJlSC_lEEESI_NS5_IJSC_llEEENS4_8TiledMMAINS4_8MMA_AtomIJNS4_26SM100_MMA_F16BF16_2x1SM_SSISI_SI_fLi128ELi128ELNS4_4UMMA5MajorE0ELSP_1ELNSO_7ScaleInE0ELSQ_0EEEEEENS4_6LayoutINS5_IJSC_SC_SC_EEENS5_IJNSA_ILi0EEESV_SV_EEEEENS5_IJNS4_10UnderscoreESY_SY_EEEEENS4_28SM100_TMA_2SM_LOAD_MULTICASTENS4_14ComposedLayoutINS4_7SwizzleILi3ELi4ELi3EEENS4_18smem_ptr_flag_bitsILi16EEENST_INS5_IJNSA_ILi8EEESG_EEENS5_IJSG_SC_EEEEEEEvNS4_8identityENS4_18SM100_TMA_2SM_LOADENS12_IS14_S16_NST_INS5_IJSG_S17_EEENS5_IJSC_SG_EEEEEEEvS1C_EENS_8epilogue10collective18CollectiveEpilogueINS1J_23Sm100TmaWarpSpecializedILi4ELi2ELi16ELb1ELb0EEEJNS5_IJSG_SF_SG_EEENS5_IJNST_ISG_SC_EENST_INS5_IJNSA_ILi16EEESB_EEES1F_EEEEESI_SJ_SI_SJ_NS1J_6fusion15FusionCallbacksIS1N_NS1U_17LinearCombinationISI_fSI_fLNS_15FloatRoundStyleE2EEES1O_S1T_JEEENS4_5SM1004TMEM4LOAD26SM100_TMEM_LOAD_32dp32b16xENS4_13SM90_TMA_LOADENS12_INS13_ILi1ELi4ELi3EEES16_NST_INS5_IJS17_S1Q_EEENS5_IJS1Q_SC_EEEEEEENS4_39AutoVectorizingCopyWithAssumedAlignmentILi128EEENS4_14SM90_TMA_STOREES29_S2B_S2B_EEEvvEEEEvNT_6ParamsE --------------------------
	.section	.text._ZN7cutlass13device_kernelINS_4gemm6kernel13GemmUniversalIN4cute5tupleIJiiiiEEENS1_10collective13CollectiveMmaINS1_35MainloopSm100TmaUmmaWarpSpecializedILi2ELi2ELi4ENS5_IJNS4_1CILi2EEESB_NSA_ILi1EEEEEEEENS5_IJNSA_ILi128EEESF_NSA_ILi64EEEEEENS_6half_tENS5_IJlSC_lEEESI_NS5_IJSC_llEEENS4_8TiledMMAINS4_8MMA_AtomIJNS4_26SM100_MMA_F16BF16_2x1SM_SSISI_SI_fLi128ELi128ELNS4_4UMMA5MajorE0ELSP_1ELNSO_7ScaleInE0ELSQ_0EEEEEENS4_6LayoutINS5_IJSC_SC_SC_EEENS5_IJNSA_ILi0EEESV_SV_EEEEENS5_IJNS4_10UnderscoreESY_SY_EEEEENS4_28SM100_TMA_2SM_LOAD_MULTICASTENS4_14ComposedLayoutINS4_7SwizzleILi3ELi4ELi3EEENS4_18smem_ptr_flag_bitsILi16EEENST_INS5_IJNSA_ILi8EEESG_EEENS5_IJSG_SC_EEEEEEEvNS4_8identityENS4_18SM100_TMA_2SM_LOADENS12_IS14_S16_NST_INS5_IJSG_S17_EEENS5_IJSC_SG_EEEEEEEvS1C_EENS_8epilogue10collective18CollectiveEpilogueINS1J_23Sm100TmaWarpSpecializedILi4ELi2ELi16ELb1ELb0EEEJNS5_IJSG_SF_SG_EEENS5_IJNST_ISG_SC_EENST_INS5_IJNSA_ILi16EEESB_EEES1F_EEEEESI_SJ_SI_SJ_NS1J_6fusion15FusionCallbacksIS1N_NS1U_17LinearCombinationISI_fSI_fLNS_15FloatRoundStyleE2EEES1O_S1T_JEEENS4_5SM1004TMEM4LOAD26SM100_TMEM_LOAD_32dp32b16xENS4_13SM90_TMA_LOADENS12_INS13_ILi1ELi4ELi3EEES16_NST_INS5_IJS17_S1Q_EEENS5_IJS1Q_SC_EEEEEEENS4_39AutoVectorizingCopyWithAssumedAlignmentILi128EEENS4_14SM90_TMA_STOREES29_S2B_S2B_EEEvvEEEEvNT_6ParamsE,"ax",@progbits
	.align	128
.text._ZN7cutlass13device_kernelINS_4gemm6kernel13GemmUniversalIN4cute5tupleIJiiiiEEENS1_10collective13CollectiveMmaINS1_35MainloopSm100TmaUmmaWarpSpecializedILi2ELi2ELi4ENS5_IJNS4_1CILi2EEESB_NSA_ILi1EEEEEEEENS5_IJNSA_ILi128EEESF_NSA_ILi64EEEEEENS_6half_tENS5_IJlSC_lEEESI_NS5_IJSC_llEEENS4_8TiledMMAINS4_8MMA_AtomIJNS4_26SM100_MMA_F16BF16_2x1SM_SSISI_SI_fLi128ELi128ELNS4_4UMMA5MajorE0ELSP_1ELNSO_7ScaleInE0ELSQ_0EEEEEENS4_6LayoutINS5_IJSC_SC_SC_EEENS5_IJNSA_ILi0EEESV_SV_EEEEENS5_IJNS4_10UnderscoreESY_SY_EEEEENS4_28SM100_TMA_2SM_LOAD_MULTICASTENS4_14ComposedLayoutINS4_7SwizzleILi3ELi4ELi3EEENS4_18smem_ptr_flag_bitsILi16EEENST_INS5_IJNSA_ILi8EEESG_EEENS5_IJSG_SC_EEEEEEEvNS4_8identityENS4_18SM100_TMA_2SM_LOADENS12_IS14_S16_NST_INS5_IJSG_S17_EEENS5_IJSC_SG_EEEEEEEvS1C_EENS_8epilogue10collective18CollectiveEpilogueINS1J_23Sm100TmaWarpSpecializedILi4ELi2ELi16ELb1ELb0EEEJNS5_IJSG_SF_SG_EEENS5_IJNST_ISG_SC_EENST_INS5_IJNSA_ILi16EEESB_EEES1F_EEEEESI_SJ_SI_SJ_NS1J_6fusion15FusionCallbacksIS1N_NS1U_17LinearCombinationISI_fSI_fLNS_15FloatRoundStyleE2EEES1O_S1T_JEEENS4_5SM1004TMEM4LOAD26SM100_TMEM_LOAD_32dp32b16xENS4_13SM90_TMA_LOADENS12_INS13_ILi1ELi4ELi3EEES16_NST_INS5_IJS17_S1Q_EEENS5_IJS1Q_SC_EEEEEEENS4_39AutoVectorizingCopyWithAssumedAlignmentILi128EEENS4_14SM90_TMA_STOREES29_S2B_S2B_EEEvvEEEEvNT_6ParamsE:
        .type           _ZN7cutlass13device_kernelINS_4gemm6kernel13GemmUniversalIN4cute5tupleIJiiiiEEENS1_10collective13CollectiveMmaINS1_35MainloopSm100TmaUmmaWarpSpecializedILi2ELi2ELi4ENS5_IJNS4_1CILi2EEESB_NSA_ILi1EEEEEEEENS5_IJNSA_ILi128EEESF_NSA_ILi64EEEEEENS_6half_tENS5_IJlSC_lEEESI_NS5_IJSC_llEEENS4_8TiledMMAINS4_8MMA_AtomIJNS4_26SM100_MMA_F16BF16_2x1SM_SSISI_SI_fLi128ELi128ELNS4_4UMMA5MajorE0ELSP_1ELNSO_7ScaleInE0ELSQ_0EEEEEENS4_6LayoutINS5_IJSC_SC_SC_EEENS5_IJNSA_ILi0EEESV_SV_EEEEENS5_IJNS4_10UnderscoreESY_SY_EEEEENS4_28SM100_TMA_2SM_LOAD_MULTICASTENS4_14ComposedLayoutINS4_7SwizzleILi3ELi4ELi3EEENS4_18smem_ptr_flag_bitsILi16EEENST_INS5_IJNSA_ILi8EEESG_EEENS5_IJSG_SC_EEEEEEEvNS4_8identityENS4_18SM100_TMA_2SM_LOADENS12_IS14_S16_NST_INS5_IJSG_S17_EEENS5_IJSC_SG_EEEEEEEvS1C_EENS_8epilogue10collective18CollectiveEpilogueINS1J_23Sm100TmaWarpSpecializedILi4ELi2ELi16ELb1ELb0EEEJNS5_IJSG_SF_SG_EEENS5_IJNST_ISG_SC_EENST_INS5_IJNSA_ILi16EEESB_EEES1F_EEEEESI_SJ_SI_SJ_NS1J_6fusion15FusionCallbacksIS1N_NS1U_17LinearCombinationISI_fSI_fLNS_15FloatRoundStyleE2EEES1O_S1T_JEEENS4_5SM1004TMEM4LOAD26SM100_TMEM_LOAD_32dp32b16xENS4_13SM90_TMA_LOADENS12_INS13_ILi1ELi4ELi3EEES16_NST_INS5_IJS17_S1Q_EEENS5_IJS1Q_SC_EEEEEEENS4_39AutoVectorizingCopyWithAssumedAlignmentILi128EEENS4_14SM90_TMA_STOREES29_S2B_S2B_EEEvvEEEEvNT_6ParamsE,@function
        .size           _ZN7cutlass13device_kernelINS_4gemm6kernel13GemmUniversalIN4cute5tupleIJiiiiEEENS1_10collective13CollectiveMmaINS1_35MainloopSm100TmaUmmaWarpSpecializedILi2ELi2ELi4ENS5_IJNS4_1CILi2EEESB_NSA_ILi1EEEEEEEENS5_IJNSA_ILi128EEESF_NSA_ILi64EEEEEENS_6half_tENS5_IJlSC_lEEESI_NS5_IJSC_llEEENS4_8TiledMMAINS4_8MMA_AtomIJNS4_26SM100_MMA_F16BF16_2x1SM_SSISI_SI_fLi128ELi128ELNS4_4UMMA5MajorE0ELSP_1ELNSO_7ScaleInE0ELSQ_0EEEEEENS4_6LayoutINS5_IJSC_SC_SC_EEENS5_IJNSA_ILi0EEESV_SV_EEEEENS5_IJNS4_10UnderscoreESY_SY_EEEEENS4_28SM100_TMA_2SM_LOAD_MULTICASTENS4_14ComposedLayoutINS4_7SwizzleILi3ELi4ELi3EEENS4_18smem_ptr_flag_bitsILi16EEENST_INS5_IJNSA_ILi8EEESG_EEENS5_IJSG_SC_EEEEEEEvNS4_8identityENS4_18SM100_TMA_2SM_LOADENS12_IS14_S16_NST_INS5_IJSG_S17_EEENS5_IJSC_SG_EEEEEEEvS1C_EENS_8epilogue10collective18CollectiveEpilogueINS1J_23Sm100TmaWarpSpecializedILi4ELi2ELi16ELb1ELb0EEEJNS5_IJSG_SF_SG_EEENS5_IJNST_ISG_SC_EENST_INS5_IJNSA_ILi16EEESB_EEES1F_EEEEESI_SJ_SI_SJ_NS1J_6fusion15FusionCallbacksIS1N_NS1U_17LinearCombinationISI_fSI_fLNS_15FloatRoundStyleE2EEES1O_S1T_JEEENS4_5SM1004TMEM4LOAD26SM100_TMEM_LOAD_32dp32b16xENS4_13SM90_TMA_LOADENS12_INS13_ILi1ELi4ELi3EEES16_NST_INS5_IJS17_S1Q_EEENS5_IJS1Q_SC_EEEEEEENS4_39AutoVectorizingCopyWithAssumedAlignmentILi128EEENS4_14SM90_TMA_STOREES29_S2B_S2B_EEEvvEEEEvNT_6ParamsE,(.L_x_191 - _ZN7cutlass13device_kernelINS_4gemm6kernel13GemmUniversalIN4cute5tupleIJiiiiEEENS1_10collective13CollectiveMmaINS1_35MainloopSm100TmaUmmaWarpSpecializedILi2ELi2ELi4ENS5_IJNS4_1CILi2EEESB_NSA_ILi1EEEEEEEENS5_IJNSA_ILi128EEESF_NSA_ILi64EEEEEENS_6half_tENS5_IJlSC_lEEESI_NS5_IJSC_llEEENS4_8TiledMMAINS4_8MMA_AtomIJNS4_26SM100_MMA_F16BF16_2x1SM_SSISI_SI_fLi128ELi128ELNS4_4UMMA5MajorE0ELSP_1ELNSO_7ScaleInE0ELSQ_0EEEEEENS4_6LayoutINS5_IJSC_SC_SC_EEENS5_IJNSA_ILi0EEESV_SV_EEEEENS5_IJNS4_10UnderscoreESY_SY_EEEEENS4_28SM100_TMA_2SM_LOAD_MULTICASTENS4_14ComposedLayoutINS4_7SwizzleILi3ELi4ELi3EEENS4_18smem_ptr_flag_bitsILi16EEENST_INS5_IJNSA_ILi8EEESG_EEENS5_IJSG_SC_EEEEEEEvNS4_8identityENS4_18SM100_TMA_2SM_LOADENS12_IS14_S16_NST_INS5_IJSG_S17_EEENS5_IJSC_SG_EEEEEEEvS1C_EENS_8epilogue10collective18CollectiveEpilogueINS1J_23Sm100TmaWarpSpecializedILi4ELi2ELi16ELb1ELb0EEEJNS5_IJSG_SF_SG_EEENS5_IJNST_ISG_SC_EENST_INS5_IJNSA_ILi16EEESB_EEES1F_EEEEESI_SJ_SI_SJ_NS1J_6fusion15FusionCallbacksIS1N_NS1U_17LinearCombinationISI_fSI_fLNS_15FloatRoundStyleE2EEES1O_S1T_JEEENS4_5SM1004TMEM4LOAD26SM100_TMEM_LOAD_32dp32b16xENS4_13SM90_TMA_LOADENS12_INS13_ILi1ELi4ELi3EEES16_NST_INS5_IJS17_S1Q_EEENS5_IJS1Q_SC_EEEEEEENS4_39AutoVectorizingCopyWithAssumedAlignmentILi128EEENS4_14SM90_TMA_STOREES29_S2B_S2B_EEEvvEEEEvNT_6ParamsE)
        .other          _ZN7cutlass13device_kernelINS_4gemm6kernel13GemmUniversalIN4cute5tupleIJiiiiEEENS1_10collective13CollectiveMmaINS1_35MainloopSm100TmaUmmaWarpSpecializedILi2ELi2ELi4ENS5_IJNS4_1CILi2EEESB_NSA_ILi1EEEEEEEENS5_IJNSA_ILi128EEESF_NSA_ILi64EEEEEENS_6half_tENS5_IJlSC_lEEESI_NS5_IJSC_llEEENS4_8TiledMMAINS4_8MMA_AtomIJNS4_26SM100_MMA_F16BF16_2x1SM_SSISI_SI_fLi128ELi128ELNS4_4UMMA5MajorE0ELSP_1ELNSO_7ScaleInE0ELSQ_0EEEEEENS4_6LayoutINS5_IJSC_SC_SC_EEENS5_IJNSA_ILi0EEESV_SV_EEEEENS5_IJNS4_10UnderscoreESY_SY_EEEEENS4_28SM100_TMA_2SM_LOAD_MULTICASTENS4_14ComposedLayoutINS4_7SwizzleILi3ELi4ELi3EEENS4_18smem_ptr_flag_bitsILi16EEENST_INS5_IJNSA_ILi8EEESG_EEENS5_IJSG_SC_EEEEEEEvNS4_8identityENS4_18SM100_TMA_2SM_LOADENS12_IS14_S16_NST_INS5_IJSG_S17_EEENS5_IJSC_SG_EEEEEEEvS1C_EENS_8epilogue10collective18CollectiveEpilogueINS1J_23Sm100TmaWarpSpecializedILi4ELi2ELi16ELb1ELb0EEEJNS5_IJSG_SF_SG_EEENS5_IJNST_ISG_SC_EENST_INS5_IJNSA_ILi16EEESB_EEES1F_EEEEESI_SJ_SI_SJ_NS1J_6fusion15FusionCallbacksIS1N_NS1U_17LinearCombinationISI_fSI_fLNS_15FloatRoundStyleE2EEES1O_S1T_JEEENS4_5SM1004TMEM4LOAD26SM100_TMEM_LOAD_32dp32b16xENS4_13SM90_TMA_LOADENS12_INS13_ILi1ELi4ELi3EEES16_NST_INS5_IJS17_S1Q_EEENS5_IJS1Q_SC_EEEEEEENS4_39AutoVectorizingCopyWithAssumedAlignmentILi128EEENS4_14SM90_TMA_STOREES29_S2B_S2B_EEEvvEEEEvNT_6ParamsE,@"STO_CUDA_ENTRY STV_DEFAULT"
_ZN7cutlass13device_kernelINS_4gemm6kernel13GemmUniversalIN4cute5tupleIJiiiiEEENS1_10collective13CollectiveMmaINS1_35MainloopSm100TmaUmmaWarpSpecializedILi2ELi2ELi4ENS5_IJNS4_1CILi2EEESB_NSA_ILi1EEEEEEEENS5_IJNSA_ILi128EEESF_NSA_ILi64EEEEEENS_6half_tENS5_IJlSC_lEEESI_NS5_IJSC_llEEENS4_8TiledMMAINS4_8MMA_AtomIJNS4_26SM100_MMA_F16BF16_2x1SM_SSISI_SI_fLi128ELi128ELNS4_4UMMA5MajorE0ELSP_1ELNSO_7ScaleInE0ELSQ_0EEEEEENS4_6LayoutINS5_IJSC_SC_SC_EEENS5_IJNSA_ILi0EEESV_SV_EEEEENS5_IJNS4_10UnderscoreESY_SY_EEEEENS4_28SM100_TMA_2SM_LOAD_MULTICASTENS4_14ComposedLayoutINS4_7SwizzleILi3ELi4ELi3EEENS4_18smem_ptr_flag_bitsILi16EEENST_INS5_IJNSA_ILi8EEESG_EEENS5_IJSG_SC_EEEEEEEvNS4_8identityENS4_18SM100_TMA_2SM_LOADENS12_IS14_S16_NST_INS5_IJSG_S17_EEENS5_IJSC_SG_EEEEEEEvS1C_EENS_8epilogue10collective18CollectiveEpilogueINS1J_23Sm100TmaWarpSpecializedILi4ELi2ELi16ELb1ELb0EEEJNS5_IJSG_SF_SG_EEENS5_IJNST_ISG_SC_EENST_INS5_IJNSA_ILi16EEESB_EEES1F_EEEEESI_SJ_SI_SJ_NS1J_6fusion15FusionCallbacksIS1N_NS1U_17LinearCombinationISI_fSI_fLNS_15FloatRoundStyleE2EEES1O_S1T_JEEENS4_5SM1004TMEM4LOAD26SM100_TMEM_LOAD_32dp32b16xENS4_13SM90_TMA_LOADENS12_INS13_ILi1ELi4ELi3EEES16_NST_INS5_IJS17_S1Q_EEENS5_IJS1Q_SC_EEEEEEENS4_39AutoVectorizingCopyWithAssumedAlignmentILi128EEENS4_14SM90_TMA_STOREES29_S2B_S2B_EEEvvEEEEvNT_6ParamsE:
[----:B------:R-:W1:Y:S01]  /*0000*/  LDC R1, c[0x0][0x37c] ;  /* 0x0000df00ff017b82 */ /* 0x000e620000000800 */
[----:B------:R-:W2:Y:S01]  /*0010*/  S2R R60, SR_TID.X ;  /* 0x00000000003c7919 */ /* 0x000ea20000002100 */
[----:B------:R-:W3:Y:S06]  /*0020*/  LDCU.64 UR8, c[0x0][0x890] ;  /* 0x00011200ff0877ac */ /* 0x000eec0008000a00 */
[----:B------:R-:W4:Y:S01]  /*0030*/  S2UR UR47, SR_CgaCtaId ;  /* 0x00000000002f79c3 */ /* 0x000f220000008800 */
[----:B------:R-:W-:Y:S02]  /*0040*/  PRMT R46, RZ, 0x7610, R46 ;  /* 0x00007610ff2e7816 */ /* 0x000fe4000000002e */
[----:B------:R-:W-:Y:S01]  /*0050*/  ELECT P1, URZ, PT ;  /* 0x0000000000ff782f */ /* 0x000fe20003820000 */
[----:B---3--:R-:W-:-:S04]  /*0060*/  UISETP.NE.U32.AND UP0, UPT, UR8, URZ, UPT ;  /* 0x000000ff0800728c */ /* 0x008fc8000bf05070 */
[----:B------:R-:W-:Y:S02]  /*0070*/  UISETP.NE.AND.EX UP0, UPT, UR9, URZ, UPT, UP0 ;  /* 0x000000ff0900728c */ /* 0x000fe4000bf05300 */
[----:B----4-:R-:W-:Y:S02]  /*0080*/  ULOP3.LUT UR48, UR47, 0x1, URZ, 0xc0, !UPT ;  /* 0x000000012f307892 */ /* 0x010fe4000f8ec0ff */
[----:B------:R-:W-:Y:S01]  /*0090*/  ULOP3.LUT UR49, UR47, 0x1, URZ, 0x3c, !UPT ;  /* 0x000000012f317892 */ /* 0x000fe2000f8e3cff */
[----:B--2---:R-:W-:-:S05]  /*00a0*/  SHF.R.U32.HI R47, RZ, 0x5, R60 ;  /* 0x00000005ff2f7819 */ /* 0x004fca000001163c */
[----:B------:R-:W2:Y:S02]  /*00b0*/  SHFL.IDX PT, R0, R47, RZ, 0x1f ;  /* 0x00001fff2f007589 */ /* 0x000ea400000e0000 */
[----:B--2---:R-:W-:Y:S01]  /*00c0*/  R2UR UR25, R0 ;  /* 0x00000000001972ca */ /* 0x004fe200000e0000 */
[----:B-1----:R-:W-:-:S14]  /*00d0*/  BRA.U UP0, `(.L_x_0) ;  /* 0x0000000100307547 */ /* 0x002fdc000b800000 */
[----:B------:R-:W1:Y:S02]  /*00e0*/  LDCU.64 UR4, c[0x0][0x888] ;  /* 0x00011100ff0477ac */ /* 0x000e640008000a00 */
[----:B-1----:R-:W-:-:S04]  /*00f0*/  UISETP.NE.U32.AND UP0, UPT, UR4, URZ, UPT ;  /* 0x000000ff0400728c */ /* 0x002fc8000bf05070 */
[----:B------:R-:W-:-:S09]  /*0100*/  UISETP.NE.AND.EX UP0, UPT, UR5, URZ, UPT, UP0 ;  /* 0x000000ff0500728c */ /* 0x000fd2000bf05300 */
[----:B------:R-:W-:Y:S05]  /*0110*/  BRA.U !UP0, `(.L_x_1) ;  /* 0x0000000108147547 */ /* 0x000fea000b800000 */
[----:B------:R-:W1:Y:S01]  /*0120*/  LDC.64 R2, c[0x0][0x888] ;  /* 0x00022200ff027b82 */ /* 0x000e620000000a00 */
[----:B------:R-:W1:Y:S02]  /*0130*/  LDCU.64 UR4, c[0x0][0x358] ;  /* 0x00006b00ff0477ac */ /* 0x000e640008000a00 */
[----:B-1----:R1:W5:Y:S01]  /*0140*/  LDG.E R27, desc[UR4][R2.64] ;  /* 0x00000004021b7981 */ /* 0x002362000c1e1900 */
[----:B------:R-:W-:Y:S01]  /*0150*/  HFMA2 R46, -RZ, RZ, 0, 5.9604644775390625e-08 ;  /* 0x00000001ff2e7431 */ /* 0x000fe200000001ff */
[----:B------:R-:W-:Y:S05]  /*0160*/  BRA `(.L_x_0) ;  /* 0x00000000000c7947 */ /* 0x000fea0003800000 */
.L_x_1:
[----:B------:R-:W1:Y:S01]  /*0170*/  LDCU UR4, c[0x0][0x880] ;  /* 0x00011000ff0477ac */ /* 0x000e620008000800 */
[----:B------:R-:W-:Y:S01]  /*0180*/  HFMA2 R46, -RZ, RZ, 0, 5.9604644775390625e-08 ;  /* 0x00000001ff2e7431 */ /* 0x000fe200000001ff */
[----:B-1----:R-:W-:-:S07]  /*0190*/  MOV R27, UR4 ;  /* 0x00000004001b7c02 */ /* 0x002fce0008000f00 */
.L_x_0:
[----:B------:R-:W2:Y:S02]  /*01a0*/  LDCU.64 UR4, c[0x0][0x8b0] ;  /* 0x00011600ff0477ac */ /* 0x000ea40008000a00 */
[----:B--2---:R-:W-:-:S04]  /*01b0*/  UISETP.NE.U32.AND UP0, UPT, UR4, URZ, UPT ;  /* 0x000000ff0400728c */ /* 0x004fc8000bf05070 */
[----:B------:R-:W-:-:S09]  /*01c0*/  UISETP.NE.AND.EX UP0, UPT, UR5, URZ, UPT, UP0 ;  /* 0x000000ff0500728c */ /* 0x000fd2000bf05300 */
[----:B------:R-:W-:Y:S05]  /*01d0*/  BRA.U UP0, `(.L_x_2) ;  /* 0x0000000100287547 */ /* 0x000fea000b800000 */
[----:B------:R-:W2:Y:S02]  /*01e0*/  LDCU.64 UR4, c[0x0][0x8a8] ;  /* 0x00011500ff0477ac */ /* 0x000ea40008000a00 */
[----:B--2---:R-:W-:-:S04]  /*01f0*/  UISETP.NE.U32.AND UP0, UPT, UR4, URZ, UPT ;  /* 0x000000ff0400728c */ /* 0x004fc8000bf05070 */
[----:B------:R-:W-:-:S09]  /*0200*/  UISETP.NE.AND.EX UP0, UPT, UR5, URZ, UPT, UP0 ;  /* 0x000000ff0500728c */ /* 0x000fd2000bf05300 */
[----:B------:R-:W-:Y:S05]  /*0210*/  BRA.U !UP0, `(.L_x_3) ;  /* 0x0000000108107547 */ /* 0x000fea000b800000 */
[----:B------:R-:W2:Y:S01]  /*0220*/  LDC.64 R24, c[0x0][0x8a8] ;  /* 0x00022a00ff187b82 */ /* 0x000ea20000000a00 */
[----:B------:R-:W2:Y:S02]  /*0230*/  LDCU.64 UR4, c[0x0][0x358] ;  /* 0x00006b00ff0477ac */ /* 0x000ea40008000a00 */
[----:B--2---:R2:W5:Y:S01]  /*0240*/  LDG.E R24, desc[UR4][R24.64] ;  /* 0x0000000418187981 */ /* 0x004562000c1e1900 */
[----:B------:R-:W-:Y:S05]  /*0250*/  BRA `(.L_x_2) ;  /* 0x0000000000087947 */ /* 0x000fea0003800000 */
.L_x_3:
[----:B------:R-:W2:Y:S02]  /*0260*/  LDCU UR4, c[0x0][0x8a0] ;  /* 0x00011400ff0477ac */ /* 0x000ea40008000800 */
[----:B--2---:R-:W-:Y:S02]  /*0270*/  MOV R24, UR4 ;  /* 0x0000000400187c02 */ /* 0x004fe40008000f00 */
.L_x_2:
[----:B------:R-:W-:Y:S01]  /*0280*/  IMAD.U32 R0, RZ, RZ, UR25 ;  /* 0x00000019ff007e24 */ /* 0x000fe2000f8e00ff */
[----:B------:R-:W-:Y:S04]  /*0290*/  BSSY.RECONVERGENT B0, `(.L_x_4) ;  /* 0x000000c000007945 */ /* 0x000fe80003800200 */
[C---:B------:R-:W-:Y:S02]  /*02a0*/  ISETP.NE.OR P2, PT, R0.reuse, 0x1, !P1 ;  /* 0x000000010000780c */ /* 0x040fe40004f45670 */
[----:B------:R-:W-:-:S11]  /*02b0*/  ISETP.NE.OR P0, PT, R0, 0x3, !P1 ;  /* 0x000000030000780c */ /* 0x000fd60004f05670 */
[----:B------:R-:W-:Y:S05]  /*02c0*/  @P2 BRA `(.L_x_5) ;  /* 0x0000000000202947 */ /* 0x000fea0003800000 */
[----:B------:R-:W3:Y:S02]  /*02d0*/  LDCU.64 UR4, c[0x0][0x348] ;  /* 0x00006900ff0477ac */ /* 0x000ee40008000a00 */
[----:B---3--:R-:W-:Y:S02]  /*02e0*/  UIADD3 UR6, UP1, UPT, UR4, 0x80, URZ ;  /* 0x0000008004067890 */ /* 0x008fe4000ff3e0ff */
[----:B------:R-:W-:Y:S02]  /*02f0*/  UIADD3 UR4, UP0, UPT, UR4, 0x180, URZ ;  /* 0x0000018004047890 */ /* 0x000fe4000ff1e0ff */
[----:B------:R-:W-:Y:S02]  /*0300*/  UIADD3.X UR7, UPT, UPT, URZ, UR5, URZ, UP1, !UPT ;  /* 0x00000005ff077290 */ /* 0x000fe40008ffe4ff */
[----:B------:R-:W-:-:S07]  /*0310*/  UIADD3.X UR5, UPT, UPT, URZ, UR5, URZ, UP0, !UPT ;  /* 0x00000005ff057290 */ /* 0x000fce00087fe4ff */
[----:B------:R3:W-:Y:S02]  /*0320*/  UTMACCTL.PF [UR6] ;  /* 0x00000000060079b9 */ /* 0x0007e40008040000 */
[----:B------:R3:W-:Y:S02]  /*0330*/  UTMACCTL.PF [UR4] ;  /* 0x00000000040079b9 */ /* 0x0007e40008040000 */
[----:B---3--:R-:W-:Y:S01]  /*0340*/  NOP ;  /* 0x0000000000007918 */ /* 0x008fe20000000000 */
.L_x_5:
[----:B------:R-:W-:Y:S05]  /*0350*/  BSYNC.RECONVERGENT B0 ;  /* 0x0000000000007941 */ /* 0x000fea0003800200 */
.L_x_4:
[----:B------:R-:W-:Y:S04]  /*0360*/  BSSY.RECONVERGENT B0, `(.L_x_6) ;  /* 0x000000a000007945 */ /* 0x000fe80003800200 */
        /* <DEDUP_REMOVED lines=9> */
.L_x_7:
[----:B------:R-:W-:Y:S05]  /*0400*/  BSYNC.RECONVERGENT B0 ;  /* 0x0000000000007941 */ /* 0x000fea0003800200 */
.L_x_6:
[----:B------:R-:W3:Y:S01]  /*0410*/  LDCU.64 UR4, c[0x0][0x888] ;  /* 0x00011100ff0477ac */ /* 0x000ee20008000a00 */
[----:B------:R-:W-:Y:S02]  /*0420*/  UISETP.EQ.U32.AND UP1, UPT, UR8, URZ, UPT ;  /* 0x000000ff0800728c */ /* 0x000fe4000bf22070 */
[----:B------:R-:W-:Y:S02]  /*0430*/  UPLOP3.LUT UP3, UPT, UPT, UPT, UPT, 0x80, 0x8 ;  /* 0x000000000008789c */ /* 0x000fe40003f6f070 */
[----:B---3--:R-:W-:-:S04]  /*0440*/  UISETP.NE.U32.AND UP0, UPT, UR4, URZ, UPT ;  /* 0x000000ff0400728c */ /* 0x008fc8000bf05070 */
[----:B------:R-:W-:-:S04]  /*0450*/  UISETP.NE.AND.EX UP0, UPT, UR5, URZ, UPT, UP0 ;  /* 0x000000ff0500728c */ /* 0x000fc8000bf05300 */
[----:B------:R-:W-:-:S04]  /*0460*/  UISETP.EQ.OR.EX UP2, UPT, UR9, URZ, !UP0, UP1 ;  /* 0x000000ff0900728c */ /* 0x000fc8000c742710 */
[----:B------:R-:W-:-:S06]  /*0470*/  UP2UR UR4, UPR, URZ, 0x4 ;  /* 0x00000004ff047883 */ /* 0x000fcc0008000000 */
[----:B------:R-:W-:Y:S01]  /*0480*/  MOV R51, UR4 ;  /* 0x0000000400337c02 */ /* 0x000fe20008000f00 */
[----:B------:R-:W-:Y:S06]  /*0490*/  BRA.U !UP2, `(.L_x_8) ;  /* 0x000000010a207547 */ /* 0x000fec000b800000 */
[----:B------:R-:W-:Y:S01]  /*04a0*/  UISETP.NE.U32.AND UP1, UPT, UR8, URZ, UPT ;  /* 0x000000ff0800728c */ /* 0x000fe2000bf25070 */
[----:B-----5:R-:W-:Y:S01]  /*04b0*/  FSETP.NEU.AND P0, PT, R27, RZ, PT ;  /* 0x000000ff1b00720b */ /* 0x020fe20003f0d000 */
[----:B------:R-:W-:Y:S02]  /*04c0*/  USEL UR4, URZ, 0xffffffff, UP0 ;  /* 0xffffffffff047887 */ /* 0x000fe40008000000 */
[----:B------:R-:W-:-:S10]  /*04d0*/  UISETP.NE.AND.EX UP1, UPT, UR9, URZ, UPT, UP1 ;  /* 0x000000ff0900728c */ /* 0x000fd4000bf25310 */
[----:B------:R-:W-:Y:S01]  /*04e0*/  VOTEU.ANY UP0, P0 ;  /* 0x0000000000ff7886 */ /* 0x000fe20000000100 */
[----:B------:R-:W-:-:S04]  /*04f0*/  @!UP1 USEL UR4, URZ, 0xffffffff, UP0 ;  /* 0xffffffffff049887 */ /* 0x000fc80008000000 */
[----:B------:R-:W-:-:S04]  /*0500*/  ULOP3.LUT UR4, UR4, 0x1, URZ, 0xc0, !UPT ;  /* 0x0000000104047892 */ /* 0x000fc8000f8ec0ff */
[----:B------:R-:W-:-:S11]  /*0510*/  UISETP.NE.U32.AND UP3, UPT, UR4, 0x1, UPT ;  /* 0x000000010400788c */ /* 0x000fd6000bf65070 */
.L_x_8:
[----:B------:R-:W3:Y:S01]  /*0520*/  SHFL.IDX PT, R0, R47, RZ, 0x1f ;  /* 0x00001fff2f007589 */ /* 0x000ee200000e0000 */
[----:B------:R-:W-:-:S04]  /*0530*/  UISETP.NE.AND UP0, UPT, UR25, 0x2, UPT ;  /* 0x000000021900788c */ /* 0x000fc8000bf05270 */
[----:B------:R-:W-:Y:S02]  /*0540*/  UISETP.EQ.AND UP1, UPT, UR48, URZ, !UP0 ;  /* 0x000000ff3000728c */ /* 0x000fe4000c722270 */
[----:B------:R-:W-:-:S04]  /*0550*/  USEL UR46, URZ, 0x1, UP0 ;  /* 0x00000001ff2e7887 */ /* 0x000fc80008000000 */
[----:B------:R-:W-:Y:S02]  /*0560*/  PLOP3.LUT P3, PT, P1, PT, UP1, 0x80, 0x8 ;  /* 0x000000000008781c */ /* 0x000fe40000f6f018 */
[----:B---3--:R-:W-:-:S13]  /*0570*/  ISETP.NE.AND P0, PT, R0, RZ, PT ;  /* 0x000000ff0000720c */ /* 0x008fda0003f05270 */
[----:B------:R-:W-:Y:S05]  /*0580*/  @P0 BRA `(.L_x_9) ;  /* 0x0000000000440947 */ /* 0x000fea0003800000 */
[----:B------:R-:W-:Y:S01]  /*0590*/  UMOV UR4, 0x400 ;  /* 0x0000040000047882 */ /* 0x000fe20000000000 */
[----:B------:R-:W-:Y:S01]  /*05a0*/  UMOV UR8, 0x1 ;  /* 0x0000000100087882 */ /* 0x000fe20000000000 */
[----:B------:R-:W-:Y:S01]  /*05b0*/  UMOV UR6, 0x2 ;  /* 0x0000000200067882 */ /* 0x000fe20000000000 */
[----:B------:R-:W-:Y:S02]  /*05c0*/  ULEA UR4, UR47, UR4, 0x18 ;  /* 0x000000042f047291 */ /* 0x000fe4000f8ec0ff */
[----:B------:R-:W-:-:S04]  /*05d0*/  UIADD3 UR8, UPT, UPT, -UR8, 0x100000, URZ ;  /* 0x0010000008087890 */ /* 0x000fc8000fffe1ff */
[----:B------:R-:W-:Y:S02]  /*05e0*/  USHF.L.U32 UR9, UR8, 0xb, URZ ;  /* 0x0000000b08097899 */ /* 0x000fe400080006ff */
[----:B------:R-:W-:Y:S02]  /*05f0*/  USHF.L.U32 UR8, UR8, 0x1, URZ ;  /* 0x0000000108087899 */ /* 0x000fe400080006ff */
[----:B------:R-:W-:-:S04]  /*0600*/  UIADD3 UR6, UPT, UPT, -UR6, 0x100000, URZ ;  /* 0x0010000006067890 */ /* 0x000fc8000fffe1ff */
[----:B------:R-:W-:Y:S02]  /*0610*/  USHF.L.U32 UR7, UR6, 0xb, URZ ;  /* 0x0000000b06077899 */ /* 0x000fe400080006ff */
[----:B------:R-:W-:Y:S01]  /*0620*/  USHF.L.U32 UR6, UR6, 0x1, URZ ;  /* 0x0000000106067899 */ /* 0x000fe200080006ff */
[----:B------:R-:W-:Y:S01]  /*0630*/  ELECT P0, URZ, PT ;  /* 0x0000000000ff782f */ /* 0x000fe20003800000 */
[----:B------:R-:W3:Y:S02]  /*0640*/  FENCE.VIEW.ASYNC.S ;  /* 0x00000000000073c6 */ /* 0x000ee40000000000 */
[----:B---3--:R3:W4:Y:S08]  /*0650*/  SYNCS.EXCH.64 URZ, [UR4], UR8 ;  /* 0x0000000804ff75b2 */ /* 0x0087300008000100 */
[----:B------:R3:W1:Y:S01]  /*0660*/  SYNCS.EXCH.64 URZ, [UR4+0x10], UR6 ;  /* 0x0000100604ff75b2 */ /* 0x0006620008000100 */
[----:B------:R3:W1:Y:S01]  /*0670*/  SYNCS.EXCH.64 URZ, [UR4+0x8], UR8 ;  /* 0x0000080804ff75b2 */ /* 0x0006620008000100 */
[----:B------:R3:W1:Y:S01]  /*0680*/  SYNCS.EXCH.64 URZ, [UR4+0x18], UR6 ;  /* 0x0000180604ff75b2 */ /* 0x0006620008000100 */
[----:B------:R-:W-:Y:S01]  /*0690*/  NOP ;  /* 0x0000000000007918 */ /* 0x000fe20000000000 */
.L_x_9:
[----:B------:R-:W2:Y:S01]  /*06a0*/  SHFL.IDX PT, R0, R47, RZ, 0x1f ;  /* 0x00001fff2f007589 */ /* 0x000ea200000e0000 */
[----:B------:R-:W-:Y:S01]  /*06b0*/  NOP ;  /* 0x0000000000007918 */ /* 0x000fe20000000000 */
[----:B--2---:R-:W-:-:S13]  /*06c0*/  ISETP.NE.AND P0, PT, R0, 0x1, PT ;  /* 0x000000010000780c */ /* 0x004fda0003f05270 */
[----:B------:R-:W-:Y:S05]  /*06d0*/  @P0 BRA `(.L_x_10) ;  /* 0x0000000000540947 */ /* 0x000fea0003800000 */
[----:B---3--:R-:W-:Y:S01]  /*06e0*/  UMOV UR4, 0x400 ;  /* 0x0000040000047882 */ /* 0x008fe20000000000 */
        /* <DEDUP_REMOVED lines=10> */
[----:B------:R-:W2:Y:S02]  /*0790*/  FENCE.VIEW.ASYNC.S ;  /* 0x00000000000073c6 */ /* 0x000ea40000000000 */
[----:B--2---:R2:W3:Y:S08]  /*07a0*/  SYNCS.EXCH.64 URZ, [UR4+0x20], UR8 ;  /* 0x0000200804ff75b2 */ /* 0x0044f00008000100 */
[----:B------:R2:W1:Y:S01]  /*07b0*/  SYNCS.EXCH.64 URZ, [UR4+0x40], UR6 ;  /* 0x0000400604ff75b2 */ /* 0x0004620008000100 */
[----:B------:R2:W1:Y:S01]  /*07c0*/  SYNCS.EXCH.64 URZ, [UR4+0x28], UR8 ;  /* 0x0000280804ff75b2 */ /* 0x0004620008000100 */
[----:B------:R2:W1:Y:S01]  /*07d0*/  SYNCS.EXCH.64 URZ, [UR4+0x48], UR6 ;  /* 0x0000480604ff75b2 */ /* 0x0004620008000100 */
[----:B------:R2:W1:Y:S01]  /*07e0*/  SYNCS.EXCH.64 URZ, [UR4+0x30], UR8 ;  /* 0x0000300804ff75b2 */ /* 0x0004620008000100 */
[----:B------:R2:W1:Y:S01]  /*07f0*/  SYNCS.EXCH.64 URZ, [UR4+0x50], UR6 ;  /* 0x0000500604ff75b2 */ /* 0x0004620008000100 */
[----:B------:R2:W1:Y:S01]  /*0800*/  SYNCS.EXCH.64 URZ, [UR4+0x38], UR8 ;  /* 0x0000380804ff75b2 */ /* 0x0004620008000100 */
[----:B------:R2:W1:Y:S01]  /*0810*/  SYNCS.EXCH.64 URZ, [UR4+0x58], UR6 ;  /* 0x0000580604ff75b2 */ /* 0x0004620008000100 */
[----:B------:R-:W-:Y:S01]  /*0820*/  NOP ;  /* 0x0000000000007918 */ /* 0x000fe20000000000 */
.L_x_10:
[----:B------:R-:W4:Y:S01]  /*0830*/  SHFL.IDX PT, R0, R47, RZ, 0x1f ;  /* 0x00001fff2f007589 */ /* 0x000f2200000e0000 */
[----:B------:R-:W-:Y:S01]  /*0840*/  NOP ;  /* 0x0000000000007918 */ /* 0x000fe20000000000 */
[----:B----4-:R-:W-:-:S13]  /*0850*/  ISETP.NE.AND P0, PT, R0, 0x3, PT ;  /* 0x000000030000780c */ /* 0x010fda0003f05270 */
[----:B------:R-:W-:Y:S05]  /*0860*/  @P0 BRA `(.L_x_11) ;  /* 0x00000000002c0947 */ /* 0x000fea0003800000 */
[----:B--23--:R-:W-:Y:S01]  /*0870*/  UMOV UR6, 0x400 ;  /* 0x0000040000067882 */ /* 0x00cfe20000000000 */
[----:B------:R-:W-:Y:S01]  /*0880*/  UMOV UR4, 0x20 ;  /* 0x0000002000047882 */ /* 0x000fe20000000000 */
[----:B------:R-:W-:Y:S02]  /*0890*/  ULEA UR6, UR47, UR6, 0x18 ;  /* 0x000000062f067291 */ /* 0x000fe4000f8ec0ff */
[----:B------:R-:W-:-:S04]  /*08a0*/  UIADD3 UR4, UPT, UPT, -UR4, 0x100000, URZ ;  /* 0x0010000004047890 */ /* 0x000fc8000fffe1ff */
[----:B------:R-:W-:Y:S02]  /*08b0*/  USHF.L.U32 UR5, UR4, 0xb, URZ ;  /* 0x0000000b04057899 */ /* 0x000fe400080006ff */
[----:B------:R-:W-:Y:S01]  /*08c0*/  USHF.L.U32 UR4, UR4, 0x1, URZ ;  /* 0x0000000104047899 */ /* 0x000fe200080006ff */
[----:B------:R-:W-:Y:S01]  /*08d0*/  ELECT P0, URZ, PT ;  /* 0x0000000000ff782f */ /* 0x000fe20003800000 */
[----:B------:R-:W2:Y:S10]  /*08e0*/  FENCE.VIEW.ASYNC.S ;  /* 0x00000000000073c6 */ /* 0x000eb40000000000 */
[----:B--2---:R4:W2:Y:S01]  /*08f0*/  SYNCS.EXCH.64 URZ, [UR6+0x60], UR4 ;  /* 0x0000600406ff75b2 */ /* 0x0048a20008000100 */
[----:B------:R4:W3:Y:S02]  /*0900*/  SYNCS.EXCH.64 URZ, [UR6+0x68], UR4 ;  /* 0x0000680406ff75b2 */ /* 0x0008e40008000100 */
[----:B----4-:R-:W-:Y:S01]  /*0910*/  NOP ;  /* 0x0000000000007918 */ /* 0x010fe20000000000 */
.L_x_11:
[----:B------:R-:W4:Y:S01]  /*0920*/  SHFL.IDX PT, R0, R47, RZ, 0x1f ;  /* 0x00001fff2f007589 */ /* 0x000f2200000e0000 */
[----:B------:R-:W-:Y:S01]  /*0930*/  NOP ;  /* 0x0000000000007918 */ /* 0x000fe20000000000 */
[----:B----4-:R-:W-:-:S13]  /*0940*/  ISETP.NE.AND P0, PT, R0, 0x4, PT ;  /* 0x000000040000780c */ /* 0x010fda0003f05270 */
[----:B------:R-:W-:Y:S05]  /*0950*/  @P0 BRA `(.L_x_12) ;  /* 0x0000000000480947 */ /* 0x000fea0003800000 */
[----:B--23--:R-:W-:Y:S01]  /*0960*/  UMOV UR4, 0x3a0 ;  /* 0x000003a000047882 */ /* 0x00cfe20000000000 */
[----:B------:R-:W-:Y:S01]  /*0970*/  UMOV UR6, 0x400 ;  /* 0x0000040000067882 */ /* 0x000fe20000000000 */
[----:B------:R-:W-:Y:S01]  /*0980*/  USEL UR4, UR4, 0x320, UP3 ;  /* 0x0000032004047887 */ /* 0x000fe20009800000 */
        /* <DEDUP_REMOVED lines=10> */
[----:B--2---:R4:W2:Y:S08]  /*0a30*/  SYNCS.EXCH.64 URZ, [UR6+0x70], UR8 ;  /* 0x0000700806ff75b2 */ /* 0x0048b00008000100 */
[----:B------:R4:W3:Y:S01]  /*0a40*/  SYNCS.EXCH.64 URZ, [UR6+0x80], UR4 ;  /* 0x0000800406ff75b2 */ /* 0x0008e20008000100 */
[----:B------:R4:W1:Y:S01]  /*0a50*/  SYNCS.EXCH.64 URZ, [UR6+0x78], UR8 ;  /* 0x0000780806ff75b2 */ /* 0x0008620008000100 */
[----:B------:R4:W1:Y:S02]  /*0a60*/  SYNCS.EXCH.64 URZ, [UR6+0x88], UR4 ;  /* 0x0000880406ff75b2 */ /* 0x0008640008000100 */
[----:B----4-:R-:W-:Y:S01]  /*0a70*/  NOP ;  /* 0x0000000000007918 */ /* 0x010fe20000000000 */
.L_x_12:
[----:B------:R-:W4:Y:S01]  /*0a80*/  SHFL.IDX PT, R0, R47, RZ, 0x1f ;  /* 0x00001fff2f007589 */ /* 0x000f2200000e0000 */
[----:B------:R-:W-:Y:S01]  /*0a90*/  NOP ;  /* 0x0000000000007918 */ /* 0x000fe20000000000 */
[----:B----4-:R-:W-:-:S13]  /*0aa0*/  ISETP.NE.AND P0, PT, R0, 0x5, PT ;  /* 0x000000050000780c */ /* 0x010fda0003f05270 */
[----:B------:R-:W-:Y:S05]  /*0ab0*/  @P0 BRA `(.L_x_13) ;  /* 0x0000000000540947 */ /* 0x000fea0003800000 */
[----:B--23--:R-:W-:Y:S01]  /*0ac0*/  UMOV UR4, 0x400 ;  /* 0x0000040000047882 */ /* 0x00cfe20000000000 */
        /* <DEDUP_REMOVED lines=14> */
[----:B------:R4:W1:Y:S01]  /*0bb0*/  SYNCS.EXCH.64 URZ, [UR4+0xb8], UR8 ;  /* 0x0000b80804ff75b2 */ /* 0x0008620008000100 */
[----:B------:R4:W1:Y:S01]  /*0bc0*/  SYNCS.EXCH.64 URZ, [UR4+0xa0], UR6 ;  /* 0x0000a00604ff75b2 */ /* 0x0008620008000100 */
[----:B------:R4:W1:Y:S01]  /*0bd0*/  SYNCS.EXCH.64 URZ, [UR4+0xc0], UR8 ;  /* 0x0000c00804ff75b2 */ /* 0x0008620008000100 */
[----:B------:R4:W1:Y:S01]  /*0be0*/  SYNCS.EXCH.64 URZ, [UR4+0xa8], UR6 ;  /* 0x0000a80604ff75b2 */ /* 0x0008620008000100 */
[----:B------:R4:W1:Y:S02]  /*0bf0*/  SYNCS.EXCH.64 URZ, [UR4+0xc8], UR8 ;  /* 0x0000c80804ff75b2 */ /* 0x0008640008000100 */
[----:B----4-:R-:W-:Y:S01]  /*0c00*/  NOP ;  /* 0x0000000000007918 */ /* 0x010fe20000000000 */
.L_x_13:
[----:B------:R-:W4:Y:S01]  /*0c10*/  SHFL.IDX PT, R0, R47, RZ, 0x1f ;  /* 0x00001fff2f007589 */ /* 0x000f2200000e0000 */
[----:B------:R-:W-:Y:S01]  /*0c20*/  ISETP.NE.OR P1, PT, RZ, UR25, !P1 ;  /* 0x00000019ff007c0c */ /* 0x000fe2000cf25670 */
        /* <DEDUP_REMOVED lines=12> */
[----:B------:R4:W3:Y:S01]  /*0cf0*/  SYNCS.EXCH.64 URZ, [UR4+0xe0], UR6 ;  /* 0x0000e00604ff75b2 */ /* 0x0008e20008000100 */
[----:B------:R4:W1:Y:S01]  /*0d00*/  SYNCS.EXCH.64 URZ, [UR4+0xd8], UR6 ;  /* 0x0000d80604ff75b2 */ /* 0x0008620008000100 */
[----:B------:R4:W1:Y:S02]  /*0d10*/  SYNCS.EXCH.64 URZ, [UR4+0xe8], UR6 ;  /* 0x0000e80604ff75b2 */ /* 0x0008640008000100 */
[----:B----4-:R-:W-:Y:S01]  /*0d20*/  NOP ;  /* 0x0000000000007918 */ /* 0x010fe20000000000 */
.L_x_14:
[----:B------:R-:W-:Y:S01]  /*0d30*/  VOTEU.ALL UP0, P1 ;  /* 0x0000000000ff7886 */ /* 0x000fe20000800000 */
[----:B--23--:R-:W-:Y:S01]  /*0d40*/  UMOV UR4, 0x20 ;  /* 0x0000002000047882 */ /* 0x00cfe20000000000 */
[----:B------:R-:W2:Y:S01]  /*0d50*/  LDCU UR7, c[0x0][0x36c] ;  /* 0x00006d80ff0777ac */ /* 0x000ea20008000800 */
[----:B------:R-:W-:Y:S01]  /*0d60*/  NOP ;  /* 0x0000000000007918 */ /* 0x000fe20000000000 */
[----:B------:R-:W-:Y:S01]  /*0d70*/  LOP3.LUT R0, R60, 0x1f, RZ, 0xc0, !PT ;  /* 0x0000001f3c007812 */ /* 0x000fe200078ec0ff */
[----:B------:R-:W-:Y:S01]  /*0d80*/  @!UP0 UMOV UR6, 0x400 ;  /* 0x0000040000068882 */ /* 0x000fe20000000000 */
[----:B------:R-:W-:-:S04]  /*0d90*/  @!UP0 UIADD3 UR4, UPT, UPT, -UR4, 0x100000, URZ ;  /* 0x0010000004048890 */ /* 0x000fc8000fffe1ff */
[----:B------:R-:W-:Y:S02]  /*0da0*/  @!UP0 USHF.L.U32 UR5, UR4, 0xb, URZ ;  /* 0x0000000b04058899 */ /* 0x000fe400080006ff */
[----:B------:R-:W-:Y:S02]  /*0db0*/  @!UP0 USHF.L.U32 UR4, UR4, 0x1, URZ ;  /* 0x0000000104048899 */ /* 0x000fe400080006ff */
[----:B------:R-:W-:Y:S01]  /*0dc0*/  @!UP0 ULEA UR6, UR47, UR6, 0x18 ;  /* 0x000000062f068291 */ /* 0x000fe2000f8ec0ff */
[----:B------:R-:W-:Y:S01]  /*0dd0*/  VOTEU.ALL UP0, P1 ;  /* 0x0000000000ff7886 */ /* 0x000fe20000800000 */
[----:B------:R-:W-:Y:S02]  /*0de0*/  UISETP.NE.AND UP4, UPT, UR25, URZ, UPT ;  /* 0x000000ff1900728c */ /* 0x000fe4000bf85270 */
[----:B--2---:R-:W-:Y:S01]  /*0df0*/  UISETP.EQ.U32.AND UP5, UPT, UR7, 0x1, UPT ;  /* 0x000000010700788c */ /* 0x004fe2000bfa2070 */
[----:B------:R-:W2:Y:S07]  /*0e00*/  FENCE.VIEW.ASYNC.S ;  /* 0x00000000000073c6 */ /* 0x000eae0000000000 */
[----:B--2---:R2:W3:Y:S01]  /*0e10*/  @!UP0 SYNCS.EXCH.64 URZ, [UR6+0xf0], UR4 ;  /* 0x0000f00406ff85b2 */ /* 0x0044e20008000100 */
[----:B------:R-:W-:Y:S05]  /*0e20*/  BRA.U !UP5, `(.L_x_15) ;  /* 0x000000010d087547 */ /* 0x000fea000b800000 */
[----:B-1-3--:R-:W-:Y:S01]  /*0e30*/  UCGABAR_ARV ;  /* 0x00000000000079c7 */ /* 0x00afe20008000000 */
[----:B------:R-:W-:Y:S05]  /*0e40*/  BRA `(.L_x_16) ;  /* 0x0000000000047947 */ /* 0x000fea0003800000 */
.L_x_15:
[----:B-1-3--:R-:W-:Y:S01]  /*0e50*/  NOP ;  /* 0x0000000000007918 */ /* 0x00afe20000000000 */
.L_x_16:
[----:B------:R-:W1:Y:S01]  /*0e60*/  S2UR UR20, SR_CTAID.X ;  /* 0x00000000001479c3 */ /* 0x000e620000002500 */
[----:B------:R-:W-:-:S05]  /*0e70*/  CS2R.32 R50, SR_CgaSize ;  /* 0x0000000000327805 */ /* 0x000fca0000008a00 */
[----:B------:R-:W-:-:S05]  /*0e80*/  IMAD R50, R50, -0xa0, RZ ;  /* 0xffffff6032327824 */ /* 0x000fca00078e02ff */
[----:B--2---:R-:W-:-:S14]  /*0e90*/  R2UR UR5, R50 ;  /* 0x00000000320572ca */ /* 0x004fdc00000e0000 */
[----:B------:R-:W2:Y:S01]  /*0ea0*/  LDCU UR5, c[0x0][UR5+0x2b0] ;  /* 0x00005600050577ac */ /* 0x000ea20008000800 */
[----:B------:R-:W-:-:S05]  /*0eb0*/  CS2R.32 R50, SR_CgaSize ;  /* 0x0000000000327805 */ /* 0x000fca0000008a00 */
[----:B------:R-:W-:-:S05]  /*0ec0*/  IMAD R50, R50, -0xa0, RZ ;  /* 0xffffff6032327824 */ /* 0x000fca00078e02ff */
[----:B------:R-:W-:-:S14]  /*0ed0*/  R2UR UR4, R50 ;  /* 0x00000000320472ca */ /* 0x000fdc00000e0000 */
[----:B------:R-:W3:Y:S01]  /*0ee0*/  LDCU UR4, c[0x0][UR4+0x2b4] ;  /* 0x00005680040477ac */ /* 0x000ee20008000800 */
[----:B------:R-:W4:Y:S01]  /*0ef0*/  S2UR UR7, SR_CTAID.Y ;  /* 0x00000000000779c3 */ /* 0x000f220000002600 */
[----:B------:R-:W-:-:S05]  /*0f00*/  CS2R.32 R50, SR_CgaSize ;  /* 0x0000000000327805 */ /* 0x000fca0000008a00 */
[----:B------:R-:W-:-:S05]  /*0f10*/  IMAD R50, R50, -0xa0, RZ ;  /* 0xffffff6032327824 */ /* 0x000fca00078e02ff */
[----:B------:R-:W-:-:S14]  /*0f20*/  R2UR UR8, R50 ;  /* 0x00000000320872ca */ /* 0x000fdc00000e0000 */
[----:B------:R-:W3:Y:S01]  /*0f30*/  LDCU UR8, c[0x0][UR8+0x2a0] ;  /* 0x00005400080877ac */ /* 0x000ee20008000800 */
[----:B------:R-:W3:Y:S01]  /*0f40*/  LDCU UR21, c[0x0][0xb24] ;  /* 0x00016480ff1577ac */ /* 0x000ee20008000800 */
[----:B------:R-:W1:Y:S01]  /*0f50*/  S2UR UR36, SR_CTAID.Z ;  /* 0x00000000002479c3 */ /* 0x000e620000002700 */
[----:B------:R-:W-:-:S05]  /*0f60*/  CS2R.32 R50, SR_CgaSize ;  /* 0x0000000000327805 */ /* 0x000fca0000008a00 */
[----:B------:R-:W-:-:S05]  /*0f70*/  IMAD R50, R50, -0xa0, RZ ;  /* 0xffffff6032327824 */ /* 0x000fca00078e02ff */
[----:B------:R-:W-:-:S14]  /*0f80*/  R2UR UR63, R50 ;  /* 0x00000000323f72ca */ /* 0x000fdc00000e0000 */
[----:B------:R-:W3:Y:S01]  /*0f90*/  LDCU UR63, c[0x0][UR63+0x2a4] ;  /* 0x000054803f3f77ac */ /* 0x000ee20008000800 */
[----:B------:R-:W-:Y:S02]  /*0fa0*/  UISETP.GT.U32.AND UP0, UPT, UR48, 0xffff, UPT ;  /* 0x0000ffff3000788c */ /* 0x000fe4000bf04070 */
[----:B------:R-:W-:Y:S01]  /*0fb0*/  USHF.L.U32 UR27, UR47, 0xa, URZ ;  /* 0x0000000a2f1b7899 */ /* 0x000fe200080006ff */
[----:B-1----:R-:W-:Y:S01]  /*0fc0*/  I2FP.F32.U32 R3, UR20 ;  /* 0x0000001400037c45 */ /* 0x002fe20008201000 */
[----:B------:R-:W-:Y:S01]  /*0fd0*/  UMOV UR30, 0x5 ;  /* 0x00000005001e7882 */ /* 0x000fe20000000000 */
[----:B------:R-:W1:Y:S03]  /*0fe0*/  LDCU UR45, c[0x0][0xb24] ;  /* 0x00016480ff2d77ac */ /* 0x000e660008000800 */
[----:B--2---:R-:W-:Y:S01]  /*0ff0*/  FMUL R3, R3, UR5 ;  /* 0x0000000503037c20 */ /* 0x004fe20008400000 */
[----:B------:R-:W2:Y:S01]  /*1000*/  LDCU UR29, c[0x0][0xb30] ;  /* 0x00016600ff1d77ac */ /* 0x000ea20008000800 */
[----:B----4-:R-:W-:Y:S01]  /*1010*/  I2FP.F32.U32 R2, UR7 ;  /* 0x0000000700027c45 */ /* 0x010fe20008201000 */
[----:B------:R-:W-:-:S03]  /*1020*/  USHF.L.U32 UR44, UR20, 0x6, URZ ;  /* 0x00000006142c7899 */ /* 0x000fc600080006ff */
[----:B------:R-:W4:Y:S01]  /*1030*/  F2I.U32.TRUNC.NTZ R3, R3 ;  /* 0x0000000300037305 */ /* 0x000f22000020f000 */
[----:B------:R-:W-:Y:S01]  /*1040*/  USEL UR26, UR48, 0xffff, !UP0 ;  /* 0x0000ffff301a7887 */ /* 0x000fe2000c000000 */
[----:B---3--:R-:W-:Y:S01]  /*1050*/  FMUL R2, R2, UR4 ;  /* 0x0000000402027c20 */ /* 0x008fe20008400000 */
[----:B------:R-:W-:Y:S01]  /*1060*/  UISETP.GE.AND UP2, UPT, UR21, 0x1, UPT ;  /* 0x000000011500788c */ /* 0x000fe2000bf46270 */
[----:B------:R-:W-:-:S04]  /*1070*/  UMOV UR24, UR7 ;  /* 0x0000000700187c82 */ /* 0x000fc80008000000 */
[----:B------:R-:W3:Y:S01]  /*1080*/  F2I.U32.TRUNC.NTZ R2, R2 ;  /* 0x0000000200027305 */ /* 0x000ee2000020f000 */
[----:B----4-:R-:W-:Y:S02]  /*1090*/  R2UR UR4, R3 ;  /* 0x00000000030472ca */ /* 0x010fe400000e0000 */
[----:B------:R-:W-:Y:S02]  /*10a0*/  PRMT R3, RZ, 0x7610, R3 ;  /* 0x00007610ff037816 */ /* 0x000fe40000000003 */
[----:B---3--:R-:W-:Y:S02]  /*10b0*/  R2UR UR6, R2 ;  /* 0x00000000020672ca */ /* 0x008fe400000e0000 */
[----:B------:R-:W-:-:S07]  /*10c0*/  PRMT R2, RZ, 0x7610, R2 ;  /* 0x00007610ff027816 */ /* 0x000fce0000000002 */
[----:B------:R-:W-:-:S04]  /*10d0*/  UIADD3 UR5, UPT, UPT, -UR4, URZ, URZ ;  /* 0x000000ff04057290 */ /* 0x000fc8000fffe1ff */
[----:B------:R-:W-:Y:S02]  /*10e0*/  UIMAD UR5, UR8, UR5, UR20 ;  /* 0x00000005080572a4 */ /* 0x000fe4000f8e0214 */
[----:B------:R-:W-:-:S04]  /*10f0*/  UIADD3 UR4, UPT, UPT, -UR6, URZ, URZ ;  /* 0x000000ff06047290 */ /* 0x000fc8000fffe1ff */
[----:B------:R-:W-:Y:S01]  /*1100*/  IMAD.U32 R50, RZ, RZ, UR5 ;  /* 0x00000005ff327e24 */ /* 0x000fe2000f8e00ff */
[----:B------:R-:W-:Y:S01]  /*1110*/  UIMAD UR63, UR63, UR4, UR7 ;  /* 0x000000043f3f72a4 */ /* 0x000fe2000f8e0207 */
[----:B-12---:R-:W-:Y:S11]  /*1120*/  BRA.U UP4, `(.L_x_17) ;  /* 0x0000000104407547 */ /* 0x006ff6000b800000 */
[----:B------:R-:W-:-:S13]  /*1130*/  R2UR UR4, R50 ;  /* 0x00000000320472ca */ /* 0x000fda00000e0000 */
[----:B------:R-:W-:Y:S02]  /*1140*/  UISETP.GT.U32.AND UP0, UPT, UR4, 0x1, UPT ;  /* 0x000000010400788c */ /* 0x000fe4000bf04070 */
[----:B------:R-:W-:Y:S02]  /*1150*/  ULOP3.LUT UR4, UR4, 0xfffffffe, URZ, 0xc0, !UPT ;  /* 0xfffffffe04047892 */ /* 0x000fe4000f8ec0ff */
[----:B------:R-:W-:Y:S02]  /*1160*/  UISETP.NE.AND UP1, UPT, UR63, URZ, UP0 ;  /* 0x000000ff3f00728c */ /* 0x000fe40008725270 */
[----:B------:R-:W-:Y:S02]  /*1170*/  UISETP.NE.AND UP0, UPT, UR63, 0x1, UP0 ;  /* 0x000000013f00788c */ /* 0x000fe40008705270 */
[----:B------:R-:W-:Y:S02]  /*1180*/  USEL UR7, URZ, 0x1, UP1 ;  /* 0x00000001ff077887 */ /* 0x000fe40008800000 */
[----:B------:R-:W-:-:S02]  /*1190*/  USEL UR6, URZ, 0x4, UP0 ;  /* 0x00000004ff067887 */ /* 0x000fc40008000000 */
[----:B------:R-:W-:Y:S02]  /*11a0*/  USEL UR5, URZ, 0x2, UP1 ;  /* 0x00000002ff057887 */ /* 0x000fe40008800000 */
[----:B------:R-:W-:Y:S02]  /*11b0*/  ULEA UR4, UR63, UR4, 0x1 ;  /* 0x000000043f047291 */ /* 0x000fe4000f8e08ff */
[----:B------:R-:W-:Y:S02]  /*11c0*/  USEL UR8, URZ, 0x8, UP0 ;  /* 0x00000008ff087887 */ /* 0x000fe40008000000 */
[----:B------:R-:W-:-:S03]  /*11d0*/  UIADD3 UR5, UPT, UPT, UR5, UR6, UR7 ;  /* 0x0000000605057290 */ /* 0x000fc6000fffe007 */
[----:B------:R-:W-:Y:S01]  /*11e0*/  UMOV UR6, 0x3 ;  /* 0x0000000300067882 */ /* 0x000fe20000000000 */
[----:B------:R-:W-:Y:S02]  /*11f0*/  UIADD3 UR5, UPT, UPT, UR5, UR8, URZ ;  /* 0x0000000805057290 */ /* 0x000fe4000fffe0ff */
[----:B------:R-:W-:-:S04]  /*1200*/  USHF.L.U32 UR4, UR6, UR4, URZ ;  /* 0x0000000406047299 */ /* 0x000fc800080006ff */
[----:B------:R-:W-:Y:S02]  /*1210*/  MOV R3, UR5 ;  /* 0x0000000500037c02 */ /* 0x000fe40008000f00 */
[----:B------:R-:W-:Y:S02]  /*1220*/  IMAD.U32 R2, RZ, RZ, UR4 ;  /* 0x00000004ff027e24 */ /* 0x000fe4000f8e00ff */
.L_x_17:
[----:B------:R-:W-:Y:S05]  /*1230*/  BRA.U !UP2, `(.L_x_18) ;  /* 0x000000010ad47547 */ /* 0x000fea000b800000 */
[----:B------:R-:W1:Y:S01]  /*1240*/  LDCU.128 UR12, c[0x0][0xb10] ;  /* 0x00016200ff0c77ac */ /* 0x000e620008000c00 */
[----:B------:R-:W2:Y:S01]  /*1250*/  LDCU UR6, c[0x0][0x370] ;  /* 0x00006e00ff0677ac */ /* 0x000ea20008000800 */
[----:B------:R-:W3:Y:S01]  /*1260*/  LDCU UR5, c[0x0][0x374] ;  /* 0x00006e80ff0577ac */ /* 0x000ee20008000800 */
[----:B------:R-:W4:Y:S01]  /*1270*/  LDCU UR28, c[0x0][0xb0c] ;  /* 0x00016180ff1c77ac */ /* 0x000f220008000800 */
[----:B------:R-:W4:Y:S01]  /*1280*/  LDCU UR4, c[0x0][0xb20] ;  /* 0x00016400ff0477ac */ /* 0x000f220008000800 */
[----:B------:R-:W4:Y:S01]  /*1290*/  LDCU.64 UR8, c[0x0][0xb28] ;  /* 0x00016500ff0877ac */ /* 0x000f220008000a00 */
[----:B-1----:R-:W-:Y:S02]  /*12a0*/  UISETP.NE.AND UP0, UPT, UR14, 0x1, UPT ;  /* 0x000000010e00788c */ /* 0x002fe4000bf05270 */
[----:B---3--:R-:W-:Y:S02]  /*12b0*/  UIMAD.WIDE.U32 UR10, UR5, UR15, URZ ;  /* 0x0000000f050a72a5 */ /* 0x008fe4000f8e00ff */
[----:B--2---:R-:W-:-:S02]  /*12c0*/  UIMAD.WIDE.U32 UR18, UR6, UR12, URZ ;  /* 0x0000000c061272a5 */ /* 0x004fc4000f8e00ff */
[----:B----4-:R-:W-:Y:S02]  /*12d0*/  UISETP.NE.AND UP1, UPT, UR28, 0x1, UPT ;  /* 0x000000011c00788c */ /* 0x010fe4000bf25270 */
[----:B------:R-:W-:Y:S01]  /*12e0*/  UISETP.NE.AND UP2, UPT, UR21, 0x1, UPT ;  /* 0x000000011500788c */ /* 0x000fe2000bf45270 */
[----:B------:R-:W-:Y:S02]  /*12f0*/  UMOV UR10, UR11 ;  /* 0x0000000b000a7c82 */ /* 0x000fe40008000000 */
[----:B------:R-:W-:Y:S01]  /*1300*/  UMOV UR18, UR19 ;  /* 0x0000001300127c82 */ /* 0x000fe20008000000 */
[----:B------:R-:W-:Y:S02]  /*1310*/  @UP0 USHF.R.U32.HI UR5, URZ, UR4, UR10 ;  /* 0x00000004ff050299 */ /* 0x000fe4000801160a */
[----:B------:R-:W-:Y:S02]  /*1320*/  UIMAD.WIDE.U32 UR22, UR24, UR15, URZ ;  /* 0x0000000f181672a5 */ /* 0x000fe4000f8e00ff */
[----:B------:R-:W-:-:S02]  /*1330*/  UIMAD.WIDE.U32 UR10, UR5, UR8, URZ ;  /* 0x00000008050a72a5 */ /* 0x000fc4000f8e00ff */
[----:B------:R-:W-:Y:S02]  /*1340*/  @UP1 USHF.R.U32.HI UR6, URZ, UR13, UR18 ;  /* 0x0000000dff061299 */ /* 0x000fe40008011612 */
[----:B------:R-:W-:Y:S02]  /*1350*/  UIMAD.WIDE.U32 UR16, UR20, UR12, URZ ;  /* 0x0000000c141072a5 */ /* 0x000fe4000f8e00ff */
[----:B------:R-:W-:Y:S01]  /*1360*/  UIMAD.WIDE.U32 UR18, UR6, UR8, URZ ;  /* 0x00000008061272a5 */ /* 0x000fe2000f8e00ff */
[----:B------:R-:W-:Y:S01]  /*1370*/  UMOV UR22, UR23 ;  /* 0x0000001700167c82 */ /* 0x000fe20008000000 */
[----:B------:R-:W-:Y:S01]  /*1380*/  UMOV UR10, UR11 ;  /* 0x0000000b000a7c82 */ /* 0x000fe20008000000 */
[----:B------:R-:W-:Y:S02]  /*1390*/  USHF.R.U32.HI UR22, URZ, UR4, UR22 ;  /* 0x00000004ff167299 */ /* 0x000fe40008011616 */
[----:B------:R-:W-:Y:S02]  /*13a0*/  @UP2 USHF.R.U32.HI UR5, URZ, UR9, UR10 ;  /* 0x00000009ff052299 */ /* 0x000fe4000801160a */
[----:B------:R-:W-:Y:S01]  /*13b0*/  UMOV UR7, UR19 ;  /* 0x0000001300077c82 */ /* 0x000fe20008000000 */
[----:B------:R-:W-:Y:S01]  /*13c0*/  UMOV UR16, UR17 ;  /* 0x0000001100107c82 */ /* 0x000fe20008000000 */
[----:B------:R-:W-:-:S02]  /*13d0*/  @UP2 USHF.R.U32.HI UR6, URZ, UR9, UR7 ;  /* 0x00000009ff062299 */ /* 0x000fc40008011607 */
[----:B------:R-:W-:Y:S02]  /*13e0*/  USHF.R.U32.HI UR13, URZ, UR13, UR16 ;  /* 0x0000000dff0d7299 */ /* 0x000fe40008011610 */
[----:B------:R-:W-:Y:S02]  /*13f0*/  USEL UR4, UR24, UR22, !UP0 ;  /* 0x0000001618047287 */ /* 0x000fe4000c000000 */
[----:B------:R-:W-:Y:S02]  /*1400*/  UIMAD UR7, UR5, UR21, URZ ;  /* 0x00000015050772a4 */ /* 0x000fe4000f8e02ff */
[----:B------:R-:W-:Y:S02]  /*1410*/  USEL UR5, UR20, UR13, !UP1 ;  /* 0x0000000d14057287 */ /* 0x000fe4000c800000 */
[----:B------:R-:W-:Y:S02]  /*1420*/  UIMAD UR12, UR6, UR21, URZ ;  /* 0x00000015060c72a4 */ /* 0x000fe4000f8e02ff */
[----:B------:R-:W-:-:S02]  /*1430*/  UISETP.GE.AND UP0, UPT, UR4, UR7, UPT ;  /* 0x000000070400728c */ /* 0x000fc4000bf06270 */
[----:B------:R-:W-:Y:S02]  /*1440*/  UIMAD.WIDE.U32 UR10, UR4, UR8, URZ ;  /* 0x00000008040a72a5 */ /* 0x000fe4000f8e00ff */
[----:B------:R-:W-:Y:S02]  /*1450*/  UISETP.GE.OR UP0, UPT, UR5, UR12, UP0 ;  /* 0x0000000c0500728c */ /* 0x000fe40008706670 */
[----:B------:R-:W-:Y:S02]  /*1460*/  UIMAD.WIDE.U32 UR12, UR5, UR8, URZ ;  /* 0x00000008050c72a5 */ /* 0x000fe4000f8e00ff */
[----:B------:R-:W-:Y:S01]  /*1470*/  UIADD3 UR10, UPT, UPT, -UR4, URZ, URZ ;  /* 0x000000ff040a7290 */ /* 0x000fe2000fffe1ff */
[----:B------:R-:W-:Y:S01]  /*1480*/  UMOV UR8, UR11 ;  /* 0x0000000b00087c82 */ /* 0x000fe20008000000 */
[----:B------:R-:W-:Y:S02]  /*1490*/  UIADD3 UR11, UPT, UPT, -UR5, URZ, URZ ;  /* 0x000000ff050b7290 */ /* 0x000fe4000fffe1ff */
[----:B------:R-:W-:-:S03]  /*14a0*/  USHF.R.U32.HI UR8, URZ, UR9, UR8 ;  /* 0x00000009ff087299 */ /* 0x000fc60008011608 */
[----:B------:R-:W-:Y:S01]  /*14b0*/  @!UP0 UMOV UR7, UR13 ;  /* 0x0000000d00078c82 */ /* 0x000fe20008000000 */
[----:B------:R-:W-:Y:S02]  /*14c0*/  UIMAD UR24, UR14, UR10, UR24 ;  /* 0x0000000a0e1872a4 */ /* 0x000fe4000f8e0218 */
[----:B------:R-:W-:Y:S02]  /*14d0*/  USEL UR8, UR4, UR8, !UP2 ;  /* 0x0000000804087287 */ /* 0x000fe4000d000000 */
[----:B------:R-:W-:Y:S02]  /*14e0*/  @!UP0 USHF.R.U32.HI UR7, URZ, UR9, UR7 ;  /* 0x00000009ff078299 */ /* 0x000fe40008011607 */
[----:B------:R-:W-:Y:S02]  /*14f0*/  UIADD3 UR9, UPT, UPT, -UR8, URZ, URZ ;  /* 0x000000ff08097290 */ /* 0x000fe4000fffe1ff */
[----:B------:R-:W-:Y:S02]  /*1500*/  @!UP0 USEL UR7, UR5, UR7, !UP2 ;  /* 0x0000000705078287 */ /* 0x000fe4000d000000 */
[----:B------:R-:W-:-:S02]  /*1510*/  UIMAD UR9, UR21, UR9, UR4 ;  /* 0x00000009150972a4 */ /* 0x000fc4000f8e0204 */
[----:B------:R-:W-:Y:S02]  /*1520*/  @!UP0 UIADD3 UR8, UPT, UPT, UR8, -UR7, URZ ;  /* 0x8000000708088290 */ /* 0x000fe4000fffe0ff */
[----:B------:R-:W-:Y:S02]  /*1530*/  @!UP0 UIMAD UR6, UR9, UR6, UR7 ;  /* 0x00000006090682a4 */ /* 0x000fe4000f8e0207 */
[----:B------:R-:W-:Y:S02]  /*1540*/  @!UP0 UIMAD UR4, UR8, UR21, UR5 ;  /* 0x00000015080482a4 */ /* 0x000fe4000f8e0205 */
[----:B------:R-:W-:Y:S02]  /*1550*/  UIMAD UR20, UR28, UR11, UR20 ;  /* 0x0000000b1c1472a4 */ /* 0x000fe4000f8e0214 */
[----:B------:R-:W-:Y:S01]  /*1560*/  UIMAD UR24, UR4, UR14, UR24 ;  /* 0x0000000e041872a4 */ /* 0x000fe2000f8e0218 */
[----:B------:R-:W-:Y:S02]  /*1570*/  @!UP0 UMOV UR5, UR6 ;  /* 0x0000000600058c82 */ /* 0x000fe40008000000 */
[----:B------:R-:W-:-:S12]  /*1580*/  UIMAD UR20, UR5, UR28, UR20 ;  /* 0x0000001c051472a4 */ /* 0x000fd8000f8e0214 */
.L_x_18:
[----:B------:R-:W-:Y:S02]  /*1590*/  UISETP.NE.AND UP1, UPT, UR29, 0x1, UPT ;  /* 0x000000011d00788c */ /* 0x000fe4000bf25270 */
[----:B------:R-:W-:Y:S02]  /*15a0*/  ULOP3.LUT UR21, UR26, 0xffff, URZ, 0xc0, !UPT ;  /* 0x0000ffff1a157892 */ /* 0x000fe4000f8ec0ff */
[----:B------:R-:W-:Y:S02]  /*15b0*/  UISETP.NE.AND UP0, UPT, UR25, 0x2, UPT ;  /* 0x000000021900788c */ /* 0x000fe4000bf05270 */
[----:B------:R-:W-:Y:S02]  /*15c0*/  ULOP3.LUT UR22, UR27, 0x800, URZ, 0xc0, !UPT ;  /* 0x000008001b167892 */ /* 0x000fe4000f8ec0ff */
[----:B------:R-:W-:Y:S02]  /*15d0*/  ULOP3.LUT UR44, UR44, 0x40, URZ, 0xc0, !UPT ;  /* 0x000000402c2c7892 */ /* 0x000fe4000f8ec0ff */
[----:B------:R-:W-:Y:S01]  /*15e0*/  USHF.L.U32 UR21, UR30, UR21, URZ ;  /* 0x000000151e157299 */ /* 0x000fe200080006ff */
[----:B------:R-:W-:Y:S11]  /*15f0*/  BRA.U UP1, `(.L_x_19) ;  /* 0x0000000101447547 */ /* 0x000ff6000b800000 */
[----:B------:R-:W1:Y:S01]  /*1600*/  LDCU.128 UR8, c[0x0][0xb10] ;  /* 0x00016200ff0877ac */ /* 0x000e620008000c00 */
[----:B------:R-:W2:Y:S01]  /*1610*/  LDCU UR12, c[0x0][0xb0c] ;  /* 0x00016180ff0c77ac */ /* 0x000ea20008000800 */
[----:B------:R-:W3:Y:S01]  /*1620*/  LDCU UR13, c[0x0][0xb20] ;  /* 0x00016400ff0d77ac */ /* 0x000ee20008000800 */
[----:B-1----:R-:W-:Y:S02]  /*1630*/  UIMAD.WIDE.U32 UR6, UR20, UR8, URZ ;  /* 0x00000008140672a5 */ /* 0x002fe4000f8e00ff */
[----:B------:R-:W-:Y:S02]  /*1640*/  UIMAD.WIDE.U32 UR4, UR24, UR11, URZ ;  /* 0x0000000b180472a5 */ /* 0x000fe4000f8e00ff */
[----:B--2---:R-:W-:Y:S02]  /*1650*/  UISETP.NE.AND UP2, UPT, UR12, 0x1, UPT ;  /* 0x000000010c00788c */ /* 0x004fe4000bf45270 */
[----:B------:R-:W-:Y:S01]  /*1660*/  UISETP.NE.AND UP1, UPT, UR10, 0x1, UPT ;  /* 0x000000010a00788c */ /* 0x000fe2000bf25270 */
[----:B------:R-:W-:-:S02]  /*1670*/  UMOV UR6, UR7 ;  /* 0x0000000700067c82 */ /* 0x000fc40008000000 */
[----:B------:R-:W-:Y:S01]  /*1680*/  UMOV UR4, UR5 ;  /* 0x0000000500047c82 */ /* 0x000fe20008000000 */
[----:B------:R-:W-:Y:S02]  /*1690*/  USHF.R.U32.HI UR6, URZ, UR9, UR6 ;  /* 0x00000009ff067299 */ /* 0x000fe40008011606 */
[----:B---3--:R-:W-:Y:S02]  /*16a0*/  USHF.R.U32.HI UR4, URZ, UR13, UR4 ;  /* 0x0000000dff047299 */ /* 0x008fe40008011604 */
[----:B------:R-:W-:Y:S02]  /*16b0*/  USEL UR5, UR20, UR6, !UP2 ;  /* 0x0000000614057287 */ /* 0x000fe4000d000000 */
[----:B------:R-:W-:-:S04]  /*16c0*/  USEL UR4, UR24, UR4, !UP1 ;  /* 0x0000000418047287 */ /* 0x000fc8000c800000 */
[----:B------:R-:W-:Y:S02]  /*16d0*/  UIADD3 UR6, UPT, UPT, UR5, -UR4, URZ ;  /* 0x8000000405067290 */ /* 0x000fe4000fffe0ff */
[----:B------:R-:W-:Y:S02]  /*16e0*/  UIADD3 UR4, UPT, UPT, -UR5, UR4, URZ ;  /* 0x0000000405047290 */ /* 0x000fe4000fffe1ff */
[----:B------:R-:W-:Y:S02]  /*16f0*/  UIMAD UR24, UR6, UR10, UR24 ;  /* 0x0000000a061872a4 */ /* 0x000fe4000f8e0218 */
[----:B------:R-:W-:-:S12]  /*1700*/  UIMAD UR20, UR4, UR12, UR20 ;  /* 0x0000000c041472a4 */ /* 0x000fd8000f8e0214 */
.L_x_19:
[----:B------:R-:W-:Y:S05]  /*1710*/  BRA.U !UP5, `(.L_x_20) ;  /* 0x000000010d0c7547 */ /* 0x000fea000b800000 */
[----:B------:R-:W-:Y:S01]  /*1720*/  UCGABAR_WAIT ;  /* 0x0000000000007dc7 */ /* 0x000fe20008000000 */
[----:B------:R-:W-:Y:S01]  /*1730*/  CCTL.IVALL ;  /* 0x00000000ff00798f */ /* 0x000fe20002000000 */
[----:B------:R-:W-:Y:S05]  /*1740*/  BRA `(.L_x_21) ;  /* 0x0000000000047947 */ /* 0x000fea0003800000 */
.L_x_20:
[----:B------:R-:W-:Y:S06]  /*1750*/  BAR.SYNC.DEFER_BLOCKING 0x0 ;  /* 0x0000000000007b1d */ /* 0x000fec0000010000 */
.L_x_21:
[----:B------:R-:W-:Y:S05]  /*1760*/  BRA.U UP0, `(.L_x_22) ;  /* 0x0000001100947547 */ /* 0x000fea000b800000 */
[----:B------:R-:W1:Y:S01]  /*1770*/  LDCU UR6, c[0x0][0x38c] ;  /* 0x00007180ff0677ac */ /* 0x000e620008000800 */
[----:B------:R-:W-:Y:S01]  /*1780*/  PLOP3.LUT P1, PT, PT, PT, UP3, 0x80, 0x8 ;  /* 0x000000000008781c */ /* 0x000fe20003f2f038 */
[----:B------:R-:W-:Y:S01]  /*1790*/  IMAD.MOV.U32 R12, RZ, RZ, 0x1 ;  /* 0x00000001ff0c7424 */ /* 0x000fe200078e00ff */
[----:B------:R-:W-:Y:S02]  /*17a0*/  ISETP.NE.AND P2, PT, R0, RZ, P3 ;  /* 0x000000ff0000720c */ /* 0x000fe40001f45270 */
[----:B------:R-:W-:Y:S02]  /*17b0*/  CS2R R10, SRZ ;  /* 0x00000000000a7805 */ /* 0x000fe4000001ff00 */
[----:B------:R-:W-:Y:S01]  /*17c0*/  PLOP3.LUT P1, PT, P1, PT, PT, 0x8, 0x80 ;  /* 0x000000000080781c */ /* 0x000fe20000f2e170 */
[----:B------:R-:W-:Y:S01]  /*17d0*/  IMAD.MOV.U32 R9, RZ, RZ, RZ ;  /* 0x000000ffff097224 */ /* 0x000fe200078e00ff */
[----:B------:R-:W2:Y:S01]  /*17e0*/  LDCU UR38, c[0x0][0x370] ;  /* 0x00006e00ff2677ac */ /* 0x000ea20008000800 */
[----:B------:R-:W-:Y:S01]  /*17f0*/  IMAD.MOV.U32 R8, RZ, RZ, 0x1 ;  /* 0x00000001ff087424 */ /* 0x000fe200078e00ff */
[----:B------:R-:W3:Y:S01]  /*1800*/  LDCU.64 UR26, c[0x0][0x348] ;  /* 0x00006900ff1a77ac */ /* 0x000ee20008000a00 */
[----:B------:R-:W-:Y:S01]  /*1810*/  ULEA.HI UR42, UR22, UR44, URZ, 0x1a ;  /* 0x0000002c162a7291 */ /* 0x000fe2000f8fd0ff */
[----:B------:R-:W4:Y:S01]  /*1820*/  LDCU UR37, c[0x0][0x374] ;  /* 0x00006e80ff2577ac */ /* 0x000f220008000800 */
[----:B-1----:R-:W-:-:S02]  /*1830*/  UIADD3 UR5, UPT, UPT, UR6, 0x3f, URZ ;  /* 0x0000003f06057890 */ /* 0x002fc4000fffe0ff */
[----:B------:R-:W-:Y:S02]  /*1840*/  UIADD3 UR48, UPT, UPT, UR6, 0x7e, URZ ;  /* 0x0000007e06307890 */ /* 0x000fe4000fffe0ff */
[----:B------:R-:W-:Y:S01]  /*1850*/  USHF.R.S32.HI UR4, URZ, 0x1f, UR5 ;  /* 0x0000001fff047899 */ /* 0x000fe20008011405 */
[----:B------:R-:W-:-:S03]  /*1860*/  UMOV UR7, URZ ;  /* 0x000000ff00077c82 */ /* 0x000fc60008000000 */
[----:B------:R-:W-:Y:S02]  /*1870*/  ULEA.HI UR4, UR4, UR5, URZ, 0x6 ;  /* 0x0000000504047291 */ /* 0x000fe4000f8f30ff */
[----:B------:R-:W-:Y:S02]  /*1880*/  UIADD3 UR5, UPT, UPT, UR6, -0x1, URZ ;  /* 0xffffffff06057890 */ /* 0x000fe4000fffe0ff */
[----:B------:R-:W-:Y:S02]  /*1890*/  USHF.R.S32.HI UR40, URZ, 0x6, UR4 ;  /* 0x00000006ff287899 */ /* 0x000fe40008011404 */
[----:B------:R-:W-:Y:S02]  /*18a0*/  UISETP.GE.U32.AND UP1, UPT, UR5, -0x7f, UPT ;  /* 0xffffff810500788c */ /* 0x000fe4000bf26070 */
[----:B------:R-:W-:-:S04]  /*18b0*/  UISETP.LT.U32.AND UP0, UPT, UR40, 0x2, UPT ;  /* 0x000000022800788c */ /* 0x000fc8000bf01070 */
[----:B------:R-:W-:Y:S02]  /*18c0*/  USEL UR39, UR40, 0x2, UP0 ;  /* 0x0000000228277887 */ /* 0x000fe40008000000 */
[----:B------:R-:W-:Y:S02]  /*18d0*/  UISETP.NE.AND UP0, UPT, UR25, URZ, UPT ;  /* 0x000000ff1900728c */ /* 0x000fe4000bf05270 */
[----:B------:R-:W-:Y:S02]  /*18e0*/  UIADD3 UR4, UPT, UPT, UR39, -0x1, URZ ;  /* 0xffffffff27047890 */ /* 0x000fe4000fffe0ff */
[----:B------:R-:W-:Y:S02]  /*18f0*/  @UP1 UIADD3 UR4, UPT, UPT, UR39, URZ, URZ ;  /* 0x000000ff27041290 */ /* 0x000fe4000fffe0ff */
[----:B------:R-:W-:Y:S02]  /*1900*/  USEL UR23, UR46, 0x2, UP0 ;  /* 0x000000022e177887 */ /* 0x000fe40008000000 */
[----:B------:R-:W-:-:S02]  /*1910*/  UIADD3 UR43, UPT, UPT, UR40, -UR39, URZ ;  /* 0x80000027282b7290 */ /* 0x000fc4000fffe0ff */
[----:B------:R-:W-:Y:S02]  /*1920*/  UIADD3 UR25, UPT, UPT, UR4, 0x1, URZ ;  /* 0x0000000104197890 */ /* 0x000fe4000fffe0ff */
[----:B--234-:R-:W-:-:S12]  /*1930*/  UIADD3 UR41, UPT, UPT, -UR4, URZ, URZ ;  /* 0x000000ff04297290 */ /* 0x01cfd8000fffe1ff */
.L_x_42:
[----:B------:R-:W-:Y:S01]  /*1940*/  UISETP.NE.AND UP0, UPT, UR47, URZ, UPT ;  /* 0x000000ff2f00728c */ /* 0x000fe2000bf05270 */
[----:B------:R-:W1:Y:S08]  /*1950*/  S2UR UR47, SR_CgaCtaId ;  /* 0x00000000002f79c3 */ /* 0x000e700000008800 */
[----:B------:R-:W-:Y:S05]  /*1960*/  BRA.U UP0, `(.L_x_23) ;  /* 0x0000000100347547 */ /* 0x000fea000b800000 */
[----:B------:R-:W2:Y:S01]  /*1970*/  S2R R0, SR_CgaCtaId ;  /* 0x0000000000007919 */ /* 0x000ea20000008800 */
[----:B------:R-:W-:-:S04]  /*1980*/  MOV R2, 0x400 ;  /* 0x0000040000027802 */ /* 0x000fc80000000f00 */
[----:B--2---:R-:W-:Y:S02]  /*1990*/  LEA R0, R0, R2, 0x18 ;  /* 0x0000000200007211 */ /* 0x004fe400078ec0ff */
[----:B------:R-:W-:-:S03]  /*19a0*/  SHF.L.U32 R2, R8, 0x1f, RZ ;  /* 0x0000001f08027819 */ /* 0x000fc600000006ff */
[----:B------:R-:W-:-:S04]  /*19b0*/  IMAD R0, R9, 0x8, R0 ;  /* 0x0000000809007824 */ /* 0x000fc800078e0200 */
[----:B------:R-:W2:Y:S02]  /*19c0*/  SYNCS.PHASECHK.TRANS64.TRYWAIT P0, [R0+URZ+0xe0], R2 ;  /* 0x0000e002000075a7 */ /* 0x000ea400080011ff */
[----:B--2---:R-:W-:Y:S05]  /*19d0*/  @!P0 BRA `(.L_x_24) ;  /* 0x0000007000a48947 */ /* 0x004fea0003800000 */
.L_x_147:
[----:B------:R-:W-:Y:S01]  /*19e0*/  VIADD R9, R9, 0x1 ;  /* 0x0000000109097836 */ /* 0x000fe20000000000 */
[----:B------:R2:W-:Y:S04]  /*19f0*/  SYNCS.ARRIVE.TRANS64.A1T0 RZ, [R0+URZ+0xd0], RZ ;  /* 0x0000d0ff00ff79a7 */ /* 0x0005e800081000ff */
[----:B------:R-:W-:-:S04]  /*1a00*/  ISETP.NE.AND P0, PT, R9, 0x2, PT ;  /* 0x000000020900780c */ /* 0x000fc80003f05270 */
[----:B------:R-:W-:Y:S02]  /*1a10*/  SEL R9, R9, RZ, P0 ;  /* 0x000000ff09097207 */ /* 0x000fe40000000000 */
[----:B--2---:R-:W-:-:S04]  /*1a20*/  SEL R0, RZ, 0x1, P0 ;  /* 0x00000001ff007807 */ /* 0x004fc80000000000 */
[----:B------:R-:W-:-:S07]  /*1a30*/  LOP3.LUT R8, R8, R0, RZ, 0x3c, !PT ;  /* 0x0000000008087212 */ /* 0x000fce00078e3cff */
.L_x_23:
[----:B------:R-:W-:Y:S01]  /*1a40*/  UMOV UR6, 0x400 ;  /* 0x0000040000067882 */ /* 0x000fe20000000000 */
[----:B------:R-:W-:Y:S01]  /*1a50*/  SHF.L.U32 R0, R12, 0x1f, RZ ;  /* 0x0000001f0c007819 */ /* 0x000fe200000006ff */
[----:B-1----:R-:W-:Y:S02]  /*1a60*/  ULEA UR6, UR47, UR6, 0x18 ;  /* 0x000000062f067291 */ /* 0x002fe4000f8ec0ff */
[----:B------:R-:W-:Y:S02]  /*1a70*/  UISETP.GE.U32.AND UP0, UPT, UR48, 0x7f, UPT ;  /* 0x0000007f3000788c */ /* 0x000fe4000bf06070 */
[----:B------:R-:W-:Y:S02]  /*1a80*/  ULEA UR4, UR7, UR6, 0x3 ;  /* 0x0000000607047291 */ /* 0x000fe4000f8e18ff */
[----:B------:R-:W-:Y:S01]  /*1a90*/  ULEA UR10, UR24, UR44, 0x7 ;  /* 0x0000002c180a7291 */ /* 0x000fe2000f8e38ff */
[----:B------:R-:W-:-:S06]  /*1aa0*/  UMOV UR13, URZ ;  /* 0x000000ff000d7c82 */ /* 0x000fcc0008000000 */
[----:B------:R1:W2:Y:S01]  /*1ab0*/  SYNCS.PHASECHK.TRANS64.TRYWAIT P0, [UR4+0x10], R0 ;  /* 0x00001000ff0075a7 */ /* 0x0002a20008001104 */
[----:B------:R-:W-:-:S04]  /*1ac0*/  ULEA.HI UR4, UR20, UR20, URZ, 0x1 ;  /* 0x0000001414047291 */ /* 0x000fc8000f8f08ff */
[----:B------:R-:W-:-:S04]  /*1ad0*/  USHF.L.U32 UR4, UR4, 0x6, URZ ;  /* 0x0000000604047899 */ /* 0x000fc800080006ff */
[----:B------:R-:W-:-:S04]  /*1ae0*/  ULOP3.LUT UR35, UR4, 0xffffff80, URZ, 0xc0, !UPT ;  /* 0xffffff8004237892 */ /* 0x000fc8000f8ec0ff */
[----:B------:R-:W-:Y:S01]  /*1af0*/  UIADD3 UR35, UPT, UPT, UR42, UR35, URZ ;  /* 0x000000232a237290 */ /* 0x000fe2000fffe0ff */
[----:B------:R-:W-:Y:S11]  /*1b00*/  BRA.U !UP0, `(.L_x_25) ;  /* 0x0000000108c47547 */ /* 0x000ff6000b800000 */
[----:B------:R-:W-:Y:S01]  /*1b10*/  UMOV UR16, UR41 ;  /* 0x0000002900107c82 */ /* 0x000fe20008000000 */
[----:B------:R-:W-:Y:S01]  /*1b20*/  UMOV UR4, UR7 ;  /* 0x0000000700047c82 */ /* 0x000fe20008000000 */
[----:B------:R-:W-:-:S05]  /*1b30*/  UMOV UR34, URZ ;  /* 0x000000ff00227c82 */ /* 0x000fca0008000000 */
.L_x_31:
[----:B------:R-:W-:Y:S01]  /*1b40*/  ULEA UR33, UR4, UR6, 0x3 ;  /* 0x0000000604217291 */ /* 0x000fe2000f8e18ff */
[----:B------:R-:W-:Y:S01]  /*1b50*/  @P3 MOV R2, 0x8000 ;  /* 0x0000800000023802 */ /* 0x000fe20000000f00 */
[----:B--234-:R-:W-:Y:S10]  /*1b60*/  @P0 BRA `(.L_x_26) ;  /* 0x00000000000c0947 */ /* 0x01cff40003800000 */
[----:B------:R-:W-:-:S04]  /*1b70*/  SHF.L.U32 R3, R12, 0x1f, RZ ;  /* 0x0000001f0c037819 */ /* 0x000fc800000006ff */
[----:B------:R-:W2:Y:S02]  /*1b80*/  SYNCS.PHASECHK.TRANS64.TRYWAIT P0, [UR33+0x10], R3 ;  /* 0x00001003ff0075a7 */ /* 0x000ea40008001121 */
[----:B--2---:R-:W-:Y:S05]  /*1b90*/  @!P0 BRA `(.L_x_27) ;  /* 0x0000007000488947 */ /* 0x004fea0003800000 */
.L_x_26:
[----:B------:R2:W-:Y:S01]  /*1ba0*/  @P3 SYNCS.ARRIVE.TRANS64 RZ, [UR33], R2 ;  /* 0x00000002ffff39a7 */ /* 0x0005e20008000021 */
[----:B------:R-:W-:Y:S02]  /*1bb0*/  ULOP3.LUT UR5, UR23, 0x2, URZ, 0xfc, !UPT ;  /* 0x0000000217057892 */ /* 0x000fe4000f8efcff */
[----:B------:R-:W-:Y:S02]  /*1bc0*/  UIADD3 UR16, UPT, UPT, UR16, 0x1, URZ ;  /* 0x0000000110107890 */ /* 0x000fe4000fffe0ff */
[----:B------:R-:W-:Y:S02]  /*1bd0*/  UISETP.NE.AND UP0, UPT, UR5, 0x2, UPT ;  /* 0x000000020500788c */ /* 0x000fe4000bf05270 */
[----:B------:R-:W-:-:S07]  /*1be0*/  UISETP.NE.AND UP2, UPT, UR16, 0x1, UPT ;  /* 0x000000011000788c */ /* 0x000fce000bf45270 */
[----:B------:R-:W-:Y:S05]  /*1bf0*/  BRA.U UP0, `(.L_x_28) ;  /* 0x0000000100047547 */ /* 0x000fea000b800000 */
[----:B------:R-:W-:Y:S05]  /*1c00*/  BPT.TRAP 0x1 ;  /* 0x000000040000795c */ /* 0x000fea0000300000 */
.L_x_28:
[----:B------:R-:W-:Y:S04]  /*1c10*/  BSSY.RECONVERGENT B0, `(.L_x_29) ;  /* 0x0000003000007945 */ /* 0x000fe80003800200 */
[----:B------:R-:W-:Y:S05]  /*1c20*/  @!P2 BRA `(.L_x_30) ;  /* 0x000000000004a947 */ /* 0x000fea0003800000 */
[----:B------:R-:W-:Y:S05]  /*1c30*/  BPT.TRAP 0x1 ;  /* 0x000000040000795c */ /* 0x000fea0000300000 */
.L_x_30:
[----:B------:R-:W-:Y:S05]  /*1c40*/  BSYNC.RECONVERGENT B0 ;  /* 0x0000000000007941 */ /* 0x000fea0003800200 */
.L_x_29:
[----:B------:R-:W-:Y:S02]  /*1c50*/  UIADD3 UR5, UPT, UPT, UR4, 0x1, URZ ;  /* 0x0000000104057890 */ /* 0x000fe4000fffe0ff */
[----:B------:R-:W-:Y:S02]  /*1c60*/  UIADD3 UR14, UP1, UPT, UR26, 0x80, URZ ;  /* 0x000000801a0e7890 */ /* 0x000fe4000ff3e0ff */
[----:B------:R-:W-:Y:S02]  /*1c70*/  UISETP.NE.AND UP0, UPT, UR5, 0x2, UPT ;  /* 0x000000020500788c */ /* 0x000fe4000bf05270 */
[----:B------:R-:W-:Y:S02]  /*1c80*/  ULOP3.LUT UR33, UR33, 0xfefffff8, URZ, 0xc0, !UPT ;  /* 0xfefffff821217892 */ /* 0x000fe4000f8ec0ff */
[----:B------:R-:W-:Y:S02]  /*1c90*/  USEL UR8, URZ, 0x1, UP0 ;  /* 0x00000001ff087887 */ /* 0x000fe40008000000 */
[----:B------:R-:W-:-:S02]  /*1ca0*/  USEL UR7, UR5, URZ, UP0 ;  /* 0x000000ff05077287 */ /* 0x000fc40008000000 */
[----:B------:R-:W-:Y:S02]  /*1cb0*/  UIADD3.X UR15, UPT, UPT, URZ, UR27, URZ, UP1, !UPT ;  /* 0x0000001bff0f7290 */ /* 0x000fe40008ffe4ff */
[----:B------:R-:W-:Y:S01]  /*1cc0*/  ULEA UR5, UR7, UR6, 0x3 ;  /* 0x0000000607057291 */ /* 0x000fe2000f8e18ff */
[----:B------:R-:W-:Y:S01]  /*1cd0*/  LOP3.LUT R12, R12, UR8, RZ, 0x3c, !PT ;  /* 0x000000080c0c7c12 */ /* 0x000fe2000f8e3cff */
[----:B------:R-:W-:Y:S02]  /*1ce0*/  USHF.L.U32 UR8, UR4, 0xd, URZ ;  /* 0x0000000d04087899 */ /* 0x000fe400080006ff */
[----:B------:R-:W-:Y:S01]  /*1cf0*/  UIADD3 UR4, UP0, UPT, UR26, 0x180, URZ ;  /* 0x000001801a047890 */ /* 0x000fe2000ff1e0ff */
[----:B-1----:R-:W-:Y:S01]  /*1d00*/  SHF.L.U32 R0, R12, 0x1f, RZ ;  /* 0x0000001f0c007819 */ /* 0x002fe200000006ff */
[----:B------:R-:W-:Y:S02]  /*1d10*/  ULEA UR32, UR22, UR8, 0x1 ;  /* 0x0000000816207291 */ /* 0x000fe4000f8e08ff */
[----:B------:R-:W-:Y:S01]  /*1d20*/  UPRMT UR13, URZ, 0x5410, UR21 ;  /* 0x00005410ff0d7896 */ /* 0x000fe20008000015 */
[----:B------:R3:W4:Y:S01]  /*1d30*/  SYNCS.PHASECHK.TRANS64.TRYWAIT P0, [UR5+0x10], R0 ;  /* 0x00001000ff0075a7 */ /* 0x0007220008001105 */
[----:B------:R-:W-:-:S02]  /*1d40*/  UIADD3 UR32, UPT, UPT, UR6, 0x4300, UR32 ;  /* 0x0000430006207890 */ /* 0x000fc4000fffe020 */
[----:B------:R-:W-:Y:S02]  /*1d50*/  UIADD3 UR8, UPT, UPT, UR6, 0x8300, UR8 ;  /* 0x0000830006087890 */ /* 0x000fe4000fffe008 */
[----:B------:R-:W-:Y:S01]  /*1d60*/  UIADD3.X UR5, UPT, UPT, URZ, UR27, URZ, UP0, !UPT ;  /* 0x0000001bff057290 */ /* 0x000fe200087fe4ff */
[----:B------:R-:W-:Y:S01]  /*1d70*/  UMOV UR18, 0x0 ;  /* 0x0000000000127882 */ /* 0x000fe20000000000 */
[----:B------:R-:W-:Y:S01]  /*1d80*/  UMOV UR19, 0x10000000 ;  /* 0x1000000000137882 */ /* 0x000fe20000000000 */
[----:B------:R-:W-:Y:S01]  /*1d90*/  UMOV UR11, UR34 ;  /* 0x00000022000b7c82 */ /* 0x000fe20008000000 */
[----:B------:R-:W-:Y:S01]  /*1da0*/  UMOV UR12, UR36 ;  /* 0x00000024000c7c82 */ /* 0x000fe20008000000 */
[----:B------:R-:W-:Y:S01]  /*1db0*/  UMOV UR9, UR33 ;  /* 0x0000002100097c82 */ /* 0x000fe20008000000 */
[----:B------:R1:W-:Y:S03]  /*1dc0*/  UTMALDG.3D.MULTICAST.2CTA [UR32], [UR14], UR13, desc[UR18] ;  /* 0x000012200e0073b4 */ /* 0x0003e6000821180d */
[----:B------:R2:W-:Y:S01]  /*1dd0*/  UTMALDG.3D.2CTA [UR8], [UR4], desc[UR18] ;  /* 0x00001208040075b4 */ /* 0x0005e20008211000 */
[----:B-1----:R-:W-:Y:S01]  /*1de0*/  UIADD3 UR34, UPT, UPT, UR34, 0x40, URZ ;  /* 0x0000004022227890 */ /* 0x002fe2000fffe0ff */
[----:B------:R-:W-:Y:S01]  /*1df0*/  UMOV UR13, UR25 ;  /* 0x00000019000d7c82 */ /* 0x000fe20008000000 */
[----:B--2---:R-:W-:Y:S01]  /*1e00*/  UMOV UR4, UR7 ;  /* 0x0000000700047c82 */ /* 0x004fe20008000000 */
[----:B------:R-:W-:Y:S09]  /*1e10*/  BRA.U UP2, `(.L_x_31) ;  /* 0xfffffffd02487547 */ /* 0x000ff2000b83ffff */
.L_x_25:
[----:B------:R-:W-:Y:S01]  /*1e20*/  ULEA UR4, UR7, UR6, 0x3 ;  /* 0x0000000607047291 */ /* 0x000fe2000f8e18ff */
[----:B-1-3--:R-:W-:Y:S01]  /*1e30*/  SHF.L.U32 R0, R12, 0x1f, RZ ;  /* 0x0000001f0c007819 */ /* 0x00afe200000006ff */
[----:B------:R-:W-:Y:S01]  /*1e40*/  @!P1 SYNCS.ARRIVE.TRANS64.A1T0 RZ, [UR6+0x68], RZ ;  /* 0x000068ffffff99a7 */ /* 0x000fe20008100006 */
[----:B------:R-:W-:-:S06]  /*1e50*/  UISETP.GT.AND UP0, UPT, UR40, UR39, UPT ;  /* 0x000000272800728c */ /* 0x000fcc000bf04270 */
[----:B--2-4-:R1:W2:Y:S03]  /*1e60*/  SYNCS.PHASECHK.TRANS64.TRYWAIT P0, [UR4+0x10], R0 ;  /* 0x00001000ff0075a7 */ /* 0x0142a60008001104 */
[----:B------:R-:W-:Y:S05]  /*1e70*/  BRA.U !UP0, `(.L_x_32) ;  /* 0x0000000108c47547 */ /* 0x000fea000b800000 */
[----:B------:R-:W-:Y:S01]  /*1e80*/  UIADD3 UR24, UPT, UPT, UR43, UR13, URZ ;  /* 0x0000000d2b187290 */ /* 0x000fe2000fffe0ff */
[----:B------:R-:W-:-:S11]  /*1e90*/  UMOV UR4, UR7 ;  /* 0x0000000700047c82 */ /* 0x000fd60008000000 */
.L_x_38:
[----:B------:R-:W-:Y:S01]  /*1ea0*/  ULEA UR17, UR4, UR6, 0x3 ;  /* 0x0000000604117291 */ /* 0x000fe2000f8e18ff */
[----:B--2---:R-:W-:Y:S01]  /*1eb0*/  @P3 MOV R2, 0x8000 ;  /* 0x0000800000023802 */ /* 0x004fe20000000f00 */
[----:B--2-4-:R-:W-:Y:S10]  /*1ec0*/  @P0 BRA `(.L_x_33) ;  /* 0x00000000000c0947 */ /* 0x014ff40003800000 */
[----:B------:R-:W-:-:S04]  /*1ed0*/  SHF.L.U32 R3, R12, 0x1f, RZ ;  /* 0x0000001f0c037819 */ /* 0x000fc800000006ff */
[----:B------:R-:W2:Y:S02]  /*1ee0*/  SYNCS.PHASECHK.TRANS64.TRYWAIT P0, [UR17+0x10], R3 ;  /* 0x00001003ff0075a7 */ /* 0x000ea40008001111 */
[----:B--2---:R-:W-:Y:S05]  /*1ef0*/  @!P0 BRA `(.L_x_34) ;  /* 0x0000006c00888947 */ /* 0x004fea0003800000 */
.L_x_33:
[----:B------:R2:W-:Y:S01]  /*1f00*/  @P3 SYNCS.ARRIVE.TRANS64 RZ, [UR17], R2 ;  /* 0x00000002ffff39a7 */ /* 0x0005e20008000011 */
[----:B------:R-:W-:-:S04]  /*1f10*/  ULOP3.LUT UR5, UR23, 0x2, URZ, 0xfc, !UPT ;  /* 0x0000000217057892 */ /* 0x000fc8000f8efcff */
[----:B------:R-:W-:-:S09]  /*1f20*/  UISETP.NE.AND UP0, UPT, UR5, 0x2, UPT ;  /* 0x000000020500788c */ /* 0x000fd2000bf05270 */
[----:B------:R-:W-:Y:S05]  /*1f30*/  BRA.U UP0, `(.L_x_35) ;  /* 0x0000000100047547 */ /* 0x000fea000b800000 */
[----:B------:R-:W-:Y:S05]  /*1f40*/  BPT.TRAP 0x1 ;  /* 0x000000040000795c */ /* 0x000fea0000300000 */
.L_x_35:
[----:B------:R-:W-:Y:S04]  /*1f50*/  BSSY.RECONVERGENT B0, `(.L_x_36) ;  /* 0x0000003000007945 */ /* 0x000fe80003800200 */
[----:B------:R-:W-:Y:S05]  /*1f60*/  @!P2 BRA `(.L_x_37) ;  /* 0x000000000004a947 */ /* 0x000fea0003800000 */
[----:B------:R-:W-:Y:S05]  /*1f70*/  BPT.TRAP 0x1 ;  /* 0x000000040000795c */ /* 0x000fea0000300000 */
.L_x_37:
[----:B------:R-:W-:Y:S05]  /*1f80*/  BSYNC.RECONVERGENT B0 ;  /* 0x0000000000007941 */ /* 0x000fea0003800200 */
.L_x_36:
[----:B------:R-:W-:Y:S02]  /*1f90*/  UIADD3 UR5, UPT, UPT, UR4, 0x1, URZ ;  /* 0x0000000104057890 */ /* 0x000fe4000fffe0ff */
[----:B------:R-:W-:Y:S02]  /*1fa0*/  USHF.L.U32 UR18, UR13, 0x6, URZ ;  /* 0x000000060d127899 */ /* 0x000fe400080006ff */
[----:B------:R-:W-:Y:S02]  /*1fb0*/  UISETP.NE.AND UP0, UPT, UR5, 0x2, UPT ;  /* 0x000000020500788c */ /* 0x000fe4000bf05270 */
[----:B------:R-:W-:Y:S02]  /*1fc0*/  ULOP3.LUT UR17, UR17, 0xfefffff8, URZ, 0xc0, !UPT ;  /* 0xfefffff811117892 */ /* 0x000fe4000f8ec0ff */
[----:B------:R-:W-:Y:S02]  /*1fd0*/  USEL UR8, URZ, 0x1, UP0 ;  /* 0x00000001ff087887 */ /* 0x000fe40008000000 */
[----:B------:R-:W-:-:S02]  /*1fe0*/  USEL UR7, UR5, URZ, UP0 ;  /* 0x000000ff05077287 */ /* 0x000fc40008000000 */
[----:B------:R-:W-:Y:S02]  /*1ff0*/  UIADD3 UR14, UP0, UPT, UR26, 0x180, URZ ;  /* 0x000001801a0e7890 */ /* 0x000fe4000ff1e0ff */
        /* <DEDUP_REMOVED lines=9> */
[----:B------:R-:W-:Y:S02]  /*2090*/  UIADD3.X UR5, UPT, UPT, URZ, UR27, URZ, UP1, !UPT ;  /* 0x0000001bff057290 */ /* 0x000fe40008ffe4ff */
[----:B------:R-:W-:Y:S02]  /*20a0*/  UIADD3 UR8, UPT, UPT, UR6, 0x8300, UR8 ;  /* 0x0000830006087890 */ /* 0x000fe4000fffe008 */
[----:B------:R-:W-:Y:S01]  /*20b0*/  UIADD3.X UR15, UPT, UPT, URZ, UR27, URZ, UP0, !UPT ;  /* 0x0000001bff0f7290 */ /* 0x000fe200087fe4ff */
[----:B------:R-:W-:Y:S01]  /*20c0*/  UMOV UR28, 0x0 ;  /* 0x00000000001c7882 */ /* 0x000fe20000000000 */
[----:B------:R-:W-:Y:S01]  /*20d0*/  UMOV UR29, 0x10000000 ;  /* 0x10000000001d7882 */ /* 0x000fe20000000000 */
[----:B------:R-:W-:Y:S01]  /*20e0*/  UMOV UR19, UR35 ;  /* 0x0000002300137c82 */ /* 0x000fe20008000000 */
[----:B------:R-:W-:Y:S01]  /*20f0*/  UMOV UR20, UR36 ;  /* 0x0000002400147c82 */ /* 0x000fe20008000000 */
[----:B------:R-:W-:Y:S01]  /*2100*/  UMOV UR12, UR36 ;  /* 0x00000024000c7c82 */ /* 0x000fe20008000000 */
[----:B------:R1:W-:Y:S01]  /*2110*/  UTMALDG.3D.MULTICAST.2CTA [UR16], [UR4], UR11, desc[UR28] ;  /* 0x00001c10040073b4 */ /* 0x0003e2000821180b */
[----:B------:R-:W-:Y:S01]  /*2120*/  UMOV UR9, UR17 ;  /* 0x0000001100097c82 */ /* 0x000fe20008000000 */
[----:B------:R-:W-:-:S04]  /*2130*/  UIADD3 UR13, UPT, UPT, UR13, 0x1, URZ ;  /* 0x000000010d0d7890 */ /* 0x000fc8000fffe0ff */
[----:B------:R-:W-:Y:S01]  /*2140*/  UISETP.NE.AND UP0, UPT, UR13, UR24, UPT ;  /* 0x000000180d00728c */ /* 0x000fe2000bf05270 */
[----:B-1----:R-:W-:Y:S01]  /*2150*/  UMOV UR11, UR18 ;  /* 0x00000012000b7c82 */ /* 0x002fe20008000000 */
[----:B------:R-:W-:Y:S01]  /*2160*/  UMOV UR4, UR7 ;  /* 0x0000000700047c82 */ /* 0x000fe20008000000 */
[----:B------:R3:W-:Y:S06]  /*2170*/  UTMALDG.3D.2CTA [UR8], [UR14], desc[UR28] ;  /* 0x00001c080e0075b4 */ /* 0x0007ec0008211000 */
[----:B---3--:R-:W-:Y:S05]  /*2180*/  BRA.U UP0, `(.L_x_38) ;  /* 0xfffffffd00447547 */ /* 0x008fea000b83ffff */
.L_x_32:
[C---:B------:R-:W-:Y:S01]  /*2190*/  LEA R3, R11.reuse, UR6, 0x3 ;  /* 0x000000060b037c11 */ /* 0x040fe2000f8e18ff */
[----:B------:R-:W-:Y:S01]  /*21a0*/  NOP ;  /* 0x0000000000007918 */ /* 0x000fe20000000000 */
[----:B-1----:R-:W-:Y:S02]  /*21b0*/  SHF.L.U32 R0, R10, 0x1f, RZ ;  /* 0x0000001f0a007819 */ /* 0x002fe400000006ff */
[----:B------:R-:W-:Y:S02]  /*21c0*/  LEA R4, R11, UR6, 0x4 ;  /* 0x000000060b047c11 */ /* 0x000fe4000f8e20ff */
[----:B--2-4-:R-:W1:Y:S02]  /*21d0*/  SYNCS.PHASECHK.TRANS64.TRYWAIT P0, [R3+URZ+0x70], R0 ;  /* 0x00007000030075a7 */ /* 0x014e6400080011ff */
[----:B-1----:R-:W-:Y:S05]  /*21e0*/  @!P0 BRA `(.L_x_39) ;  /* 0x0000006800e48947 */ /* 0x002fea0003800000 */
.L_x_150:
[----:B------:R-:W2:Y:S01]  /*21f0*/  LDS.128 R4, [R4+0x100] ;  /* 0x0001000004047984 */ /* 0x000ea20000000c00 */
[----:B------:R-:W-:Y:S01]  /*2200*/  UISETP.GE.AND UP0, UPT, UR45, 0x1, UPT ;  /* 0x000000012d00788c */ /* 0x000fe2000bf06270 */
[----:B------:R-:W-:Y:S01]  /*2210*/  @!PT LDS RZ, [RZ] ;  /* 0x00000000fffff984 */ /* 0x000fe20000000800 */
[----:B------:R-:W-:Y:S01]  /*2220*/  @!PT LDS RZ, [RZ] ;  /* 0x00000000fffff984 */ /* 0x000fe20000000800 */
[----:B------:R-:W-:Y:S01]  /*2230*/  @!PT LDS RZ, [RZ] ;  /* 0x00000000fffff984 */ /* 0x000fe20000000800 */
[----:B------:R-:W-:Y:S01]  /*2240*/  @!PT LDS RZ, [RZ] ;  /* 0x00000000fffff984 */ /* 0x000fe20000000800 */
[----:B------:R3:W-:Y:S06]  /*2250*/  MEMBAR.ALL.CTA ;  /* 0x0000000000007992 */ /* 0x0007ec0000008000 */
[----:B---3--:R-:W3:Y:S01]  /*2260*/  FENCE.VIEW.ASYNC.S ;  /* 0x00000000000073c6 */ /* 0x008ee20000000000 */
[----:B--2---:R-:W-:-:S13]  /*2270*/  LOP3.LUT P0, RZ, R6, 0x1, RZ, 0xc0, !PT ;  /* 0x0000000106ff7812 */ /* 0x004fda000780c0ff */
[----:B---3--:R-:W-:Y:S01]  /*2280*/  VOTEU.ANY UP1, P0 ;  /* 0x0000000000ff7886 */ /* 0x008fe20000020100 */
[----:B------:R-:W-:-:S13]  /*2290*/  PLOP3.LUT P0, PT, PT, PT, UP1, 0x80, 0x8 ;  /* 0x000000000008781c */ /* 0x000fda0003f0f018 */
[----:B-1----:R-:W-:Y:S02]  /*22a0*/  @P0 LOP3.LUT R0, R5, 0xffff, RZ, 0xc0, !PT ;  /* 0x0000ffff05000812 */ /* 0x002fe400078ec0ff */
[----:B------:R-:W-:Y:S02]  /*22b0*/  @P0 MOV R2, R4 ;  /* 0x0000000400020202 */ /* 0x000fe40000000f00 */
[----:B------:R-:W-:Y:S01]  /*22c0*/  @P0 R2UR UR5, R0 ;  /* 0x00000000000502ca */ /* 0x000fe200000e0000 */
[----:B------:R-:W-:Y:S01]  /*22d0*/  VIADD R0, R3, 0x80 ;  /* 0x0000008003007836 */ /* 0x000fe20000000000 */
[----:B------:R-:W-:Y:S02]  /*22e0*/  @P0 SHF.R.U32.HI R4, RZ, 0x10, R5 ;  /* 0x00000010ff040819 */ /* 0x000fe40000011605 */
[----:B------:R-:W-:Y:S02]  /*22f0*/  @P0 R2UR UR8, R2 ;  /* 0x00000000020802ca */ /* 0x000fe400000e0000 */
[----:B------:R-:W-:-:S02]  /*2300*/  PRMT R0, RZ, 0x654, R0 ;  /* 0x00000654ff007816 */ /* 0x000fc40000000000 */
[----:B------:R-:W-:Y:S02]  /*2310*/  @P0 R2UR UR4, R4 ;  /* 0x00000000040402ca */ /* 0x000fe400000e0000 */
[----:B------:R1:W-:Y:S03]  /*2320*/  SYNCS.ARRIVE.TRANS64.RED.A1T0 RZ, [R0+URZ], RZ ;  /* 0x000000ff00ff79a7 */ /* 0x0003e600081004ff */
[----:B------:R-:W-:-:S04]  /*2330*/  @UP1 UMOV UR30, UR5 ;  /* 0x00000005001e1c82 */ /* 0x000fc80008000000 */
[----:B------:R-:W-:-:S04]  /*2340*/  @UP1 UMOV UR31, UR8 ;  /* 0x00000008001f1c82 */ /* 0x000fc80008000000 */
[----:B------:R-:W-:Y:S01]  /*2350*/  @UP1 UMOV UR36, UR4 ;  /* 0x0000000400241c82 */ /* 0x000fe20008000000 */
[----:B------:R-:W-:Y:S05]  /*2360*/  BRA.U !UP0, `(.L_x_40) ;  /* 0x0000000108d47547 */ /* 0x000fea000b800000 */
[----:B------:R-:W2:Y:S01]  /*2370*/  LDCU.128 UR12, c[0x0][0xb10] ;  /* 0x00016200ff0c77ac */ /* 0x000ea20008000c00 */
[----:B------:R-:W3:Y:S01]  /*2380*/  LDCU UR24, c[0x0][0xb20] ;  /* 0x00016400ff1877ac */ /* 0x000ee20008000800 */
[----:B------:R-:W4:Y:S01]  /*2390*/  LDCU UR20, c[0x0][0xb0c] ;  /* 0x00016180ff1477ac */ /* 0x000f220008000800 */
[----:B------:R-:W1:Y:S01]  /*23a0*/  LDCU.64 UR10, c[0x0][0xb28] ;  /* 0x00016500ff0a77ac */ /* 0x000e620008000a00 */
[----:B------:R-:W-:Y:S02]  /*23b0*/  UISETP.NE.AND UP3, UPT, UR45, 0x1, UPT ;  /* 0x000000012d00788c */ /* 0x000fe4000bf65270 */
[----:B--2---:R-:W-:Y:S02]  /*23c0*/  UIMAD.WIDE.U32 UR8, UR37, UR15, URZ ;  /* 0x0000000f250872a5 */ /* 0x004fe4000f8e00ff */
[----:B------:R-:W-:Y:S02]  /*23d0*/  UIMAD.WIDE.U32 UR4, UR38, UR12, URZ ;  /* 0x0000000c260472a5 */ /* 0x000fe4000f8e00ff */
[----:B------:R-:W-:-:S02]  /*23e0*/  UISETP.NE.AND UP0, UPT, UR14, 0x1, UPT ;  /* 0x000000010e00788c */ /* 0x000fc4000bf05270 */
[----:B------:R-:W-:Y:S01]  /*23f0*/  UIMAD.WIDE.U32 UR28, UR30, UR15, URZ ;  /* 0x0000000f1e1c72a5 */ /* 0x000fe2000f8e00ff */
[----:B------:R-:W-:Y:S02]  /*2400*/  UMOV UR8, UR9 ;  /* 0x0000000900087c82 */ /* 0x000fe40008000000 */
[----:B------:R-:W-:Y:S01]  /*2410*/  UMOV UR4, UR5 ;  /* 0x0000000500047c82 */ /* 0x000fe20008000000 */
[----:B---3--:R-:W-:Y:S02]  /*2420*/  USHF.R.U32.HI UR8, URZ, UR24, UR8 ;  /* 0x00000018ff087299 */ /* 0x008fe40008011608 */
[----:B----4-:R-:W-:Y:S02]  /*2430*/  UISETP.NE.AND UP2, UPT, UR20, 0x1, UPT ;  /* 0x000000011400788c */ /* 0x010fe4000bf45270 */
[----:B------:R-:W-:Y:S02]  /*2440*/  USHF.R.U32.HI UR4, URZ, UR13, UR4 ;  /* 0x0000000dff047299 */ /* 0x000fe40008011604 */
[----:B------:R-:W-:-:S02]  /*2450*/  USEL UR5, UR37, UR8, !UP0 ;  /* 0x0000000825057287 */ /* 0x000fc4000c000000 */
[----:B------:R-:W-:Y:S02]  /*2460*/  USEL UR8, UR38, UR4, !UP2 ;  /* 0x0000000426087287 */ /* 0x000fe4000d000000 */
[----:B-1----:R-:W-:Y:S01]  /*2470*/  UIMAD.WIDE.U32 UR16, UR5, UR10, URZ ;  /* 0x0000000a051072a5 */ /* 0x002fe2000f8e00ff */
[----:B------:R-:W-:Y:S01]  /*2480*/  UMOV UR4, UR29 ;  /* 0x0000001d00047c82 */ /* 0x000fe20008000000 */
[----:B------:R-:W-:Y:S02]  /*2490*/  UIMAD.WIDE.U32 UR18, UR31, UR12, URZ ;  /* 0x0000000c1f1272a5 */ /* 0x000fe4000f8e00ff */
[----:B------:R-:W-:-:S03]  /*24a0*/  UIMAD.WIDE.U32 UR28, UR8, UR10, URZ ;  /* 0x0000000a081c72a5 */ /* 0x000fc6000f8e00ff */
[----:B------:R-:W-:Y:S01]  /*24b0*/  UMOV UR16, UR17 ;  /* 0x0000001100107c82 */ /* 0x000fe20008000000 */
[----:B------:R-:W-:Y:S02]  /*24c0*/  USHF.R.U32.HI UR4, URZ, UR24, UR4 ;  /* 0x00000018ff047299 */ /* 0x000fe40008011604 */
[----:B------:R-:W-:Y:S01]  /*24d0*/  @UP3 USHF.R.U32.HI UR5, URZ, UR11, UR16 ;  /* 0x0000000bff053299 */ /* 0x000fe20008011610 */
[----:B------:R-:W-:Y:S01]  /*24e0*/  UMOV UR18, UR19 ;  /* 0x0000001300127c82 */ /* 0x000fe20008000000 */
[----:B------:R-:W-:Y:S01]  /*24f0*/  UMOV UR28, UR29 ;  /* 0x0000001d001c7c82 */ /* 0x000fe20008000000 */
[----:B------:R-:W-:Y:S02]  /*2500*/  USHF.R.U32.HI UR13, URZ, UR13, UR18 ;  /* 0x0000000dff0d7299 */ /* 0x000fe40008011612 */
[----:B------:R-:W-:Y:S02]  /*2510*/  USEL UR4, UR30, UR4, !UP0 ;  /* 0x000000041e047287 */ /* 0x000fe4000c000000 */
[----:B------:R-:W-:-:S02]  /*2520*/  @UP3 USHF.R.U32.HI UR8, URZ, UR11, UR28 ;  /* 0x0000000bff083299 */ /* 0x000fc4000801161c */
[----:B------:R-:W-:Y:S02]  /*2530*/  UIMAD UR9, UR45, UR5, URZ ;  /* 0x000000052d0972a4 */ /* 0x000fe4000f8e02ff */
[----:B------:R-:W-:Y:S02]  /*2540*/  USEL UR5, UR31, UR13, !UP2 ;  /* 0x0000000d1f057287 */ /* 0x000fe4000d000000 */
[----:B------:R-:W-:Y:S02]  /*2550*/  UIMAD UR12, UR45, UR8, URZ ;  /* 0x000000082d0c72a4 */ /* 0x000fe4000f8e02ff */
[----:B------:R-:W-:Y:S02]  /*2560*/  UISETP.GE.AND UP0, UPT, UR4, UR9, UPT ;  /* 0x000000090400728c */ /* 0x000fe4000bf06270 */
[----:B------:R-:W-:Y:S02]  /*2570*/  UIMAD.WIDE.U32 UR16, UR4, UR10, URZ ;  /* 0x0000000a041072a5 */ /* 0x000fe4000f8e00ff */
[----:B------:R-:W-:-:S02]  /*2580*/  UISETP.GE.OR UP0, UPT, UR5, UR12, UP0 ;  /* 0x0000000c0500728c */ /* 0x000fc40008706670 */
        /* <DEDUP_REMOVED lines=19> */
.L_x_40:
[----:B------:R-:W2:Y:S02]  /*26c0*/  LDCU UR4, c[0x0][0xb30] ;  /* 0x00016600ff0477ac */ /* 0x000ea40008000800 */
[----:B--2---:R-:W-:-:S09]  /*26d0*/  UISETP.NE.AND UP0, UPT, UR4, 0x1, UPT ;  /* 0x000000010400788c */ /* 0x004fd2000bf05270 */
[----:B------:R-:W-:Y:S05]  /*26e0*/  BRA.U UP0, `(.L_x_41) ;  /* 0x0000000100447547 */ /* 0x000fea000b800000 */
[----:B------:R-:W2:Y:S01]  /*26f0*/  LDCU.128 UR12, c[0x0][0xb10] ;  /* 0x00016200ff0c77ac */ /* 0x000ea20008000c00 */
[----:B------:R-:W3:Y:S01]  /*2700*/  LDCU UR10, c[0x0][0xb0c] ;  /* 0x00016180ff0a77ac */ /* 0x000ee20008000800 */
[----:B------:R-:W4:Y:S01]  /*2710*/  LDCU UR11, c[0x0][0xb20] ;  /* 0x00016400ff0b77ac */ /* 0x000f220008000800 */
[----:B--2---:R-:W-:Y:S02]  /*2720*/  UIMAD.WIDE.U32 UR8, UR31, UR12, URZ ;  /* 0x0000000c1f0872a5 */ /* 0x004fe4000f8e00ff */
[----:B------:R-:W-:Y:S02]  /*2730*/  UIMAD.WIDE.U32 UR4, UR30, UR15, URZ ;  /* 0x0000000f1e0472a5 */ /* 0x000fe4000f8e00ff */
[----:B---3--:R-:W-:Y:S02]  /*2740*/  UISETP.NE.AND UP2, UPT, UR10, 0x1, UPT ;  /* 0x000000010a00788c */ /* 0x008fe4000bf45270 */
[----:B------:R-:W-:Y:S01]  /*2750*/  UISETP.NE.AND UP0, UPT, UR14, 0x1, UPT ;  /* 0x000000010e00788c */ /* 0x000fe2000bf05270 */
[----:B------:R-:W-:-:S02]  /*2760*/  UMOV UR8, UR9 ;  /* 0x0000000900087c82 */ /* 0x000fc40008000000 */
[----:B------:R-:W-:Y:S01]  /*2770*/  UMOV UR4, UR5 ;  /* 0x0000000500047c82 */ /* 0x000fe20008000000 */
[----:B------:R-:W-:Y:S02]  /*2780*/  USHF.R.U32.HI UR13, URZ, UR13, UR8 ;  /* 0x0000000dff0d7299 */ /* 0x000fe40008011608 */
[----:B----4-:R-:W-:Y:S02]  /*2790*/  USHF.R.U32.HI UR4, URZ, UR11, UR4 ;  /* 0x0000000bff047299 */ /* 0x010fe40008011604 */
[----:B------:R-:W-:Y:S02]  /*27a0*/  USEL UR5, UR31, UR13, !UP2 ;  /* 0x0000000d1f057287 */ /* 0x000fe4000d000000 */
[----:B------:R-:W-:-:S04]  /*27b0*/  USEL UR4, UR30, UR4, !UP0 ;  /* 0x000000041e047287 */ /* 0x000fc8000c000000 */
[----:B------:R-:W-:Y:S02]  /*27c0*/  UIADD3 UR8, UPT, UPT, UR5, -UR4, URZ ;  /* 0x8000000405087290 */ /* 0x000fe4000fffe0ff */
[----:B------:R-:W-:Y:S02]  /*27d0*/  UIADD3 UR4, UPT, UPT, -UR5, UR4, URZ ;  /* 0x0000000405047290 */ /* 0x000fe4000fffe1ff */
[----:B------:R-:W-:Y:S02]  /*27e0*/  UIMAD UR30, UR8, UR14, UR30 ;  /* 0x0000000e081e72a4 */ /* 0x000fe4000f8e021e */
[----:B------:R-:W-:-:S12]  /*27f0*/  UIMAD UR31, UR4, UR10, UR31 ;  /* 0x0000000a041f72a4 */ /* 0x000fd8000f8e021f */
.L_x_41:
[----:B------:R-:W-:Y:S01]  /*2800*/  VIADD R11, R11, 0x1 ;  /* 0x000000010b0b7836 */ /* 0x000fe20000000000 */
[----:B------:R-:W-:Y:S01]  /*2810*/  R2UR UR4, R50 ;  /* 0x00000000320472ca */ /* 0x000fe200000e0000 */
[----:B------:R-:W-:Y:S01]  /*2820*/  UIADD3 UR24, UPT, UPT, UR30, UR63, URZ ;  /* 0x0000003f1e187290 */ /* 0x000fe2000fffe0ff */
[----:B------:R-:W-:Y:S02]  /*2830*/  PLOP3.LUT P1, PT, PT, PT, PT, 0x80, 0x8 ;  /* 0x000000000008781c */ /* 0x000fe40003f2f070 */
[----:B------:R-:W-:-:S04]  /*2840*/  ISETP.NE.AND P0, PT, R11, 0x2, PT ;  /* 0x000000020b00780c */ /* 0x000fc80003f05270 */
[----:B-1----:R-:W-:Y:S02]  /*2850*/  SEL R0, RZ, 0x1, P0 ;  /* 0x00000001ff007807 */ /* 0x002fe40000000000 */
[----:B------:R-:W-:Y:S02]  /*2860*/  SEL R11, R11, RZ, P0 ;  /* 0x000000ff0b0b7207 */ /* 0x000fe40000000000 */
[----:B------:R-:W-:Y:S01]  /*2870*/  LOP3.LUT R10, R10, R0, RZ, 0x3c, !PT ;  /* 0x000000000a0a7212 */ /* 0x000fe200078e3cff */
[----:B------:R-:W-:Y:S01]  /*2880*/  UIADD3 UR20, UPT, UPT, UR31, UR4, URZ ;  /* 0x000000041f147290 */ /* 0x000fe2000fffe0ff */
[----:B------:R-:W-:Y:S11]  /*2890*/  BRA.U UP1, `(.L_x_42) ;  /* 0xfffffff101287547 */ /* 0x000ff6000b83ffff */
[----:B------:R-:W-:Y:S01]  /*28a0*/  UIADD3 UR6, UPT, UPT, UR6, 0x10, URZ ;  /* 0x0000001006067890 */ /* 0x000fe2000fffe0ff */
[----:B------:R-:W-:-:S03]  /*28b0*/  SHF.L.U32 R2, R12, 0x1f, RZ ;  /* 0x0000001f0c027819 */ /* 0x000fc600000006ff */
[----:B------:R-:W-:-:S09]  /*28c0*/  ULEA UR4, UR7, UR6, 0x3 ;  /* 0x0000000607047291 */ /* 0x000fd2000f8e18ff */
[----:B------:R-:W1:Y:S02]  /*28d0*/  SYNCS.PHASECHK.TRANS64.TRYWAIT P0, [UR4], R2 ;  /* 0x00000002ff0075a7 */ /* 0x000e640008001104 */
[----:B-1----:R-:W-:Y:S05]  /*28e0*/  @!P0 BRA `(.L_x_43) ;  /* 0x0000006400388947 */ /* 0x002fea0003800000 */
.L_x_152:
[----:B------:R-:W-:-:S04]  /*28f0*/  UIADD3 UR4, UPT, UPT, UR7, 0x1, URZ ;  /* 0x0000000107047890 */ /* 0x000fc8000fffe0ff */
[----:B------:R-:W-:-:S04]  /*2900*/  UISETP.NE.AND UP0, UPT, UR4, 0x2, UPT ;  /* 0x000000020400788c */ /* 0x000fc8000bf05270 */
[----:B------:R-:W-:Y:S02]  /*2910*/  USEL UR5, URZ, 0x1, UP0 ;  /* 0x00000001ff057887 */ /* 0x000fe40008000000 */
[----:B------:R-:W-:-:S04]  /*2920*/  USEL UR4, UR4, URZ, UP0 ;  /* 0x000000ff04047287 */ /* 0x000fc80008000000 */
[----:B------:R-:W-:Y:S01]  /*2930*/  ULEA UR4, UR4, UR6, 0x3 ;  /* 0x0000000604047291 */ /* 0x000fe2000f8e18ff */
[----:B-1----:R-:W-:-:S04]  /*2940*/  LOP3.LUT R2, R12, UR5, RZ, 0x3c, !PT ;  /* 0x000000050c027c12 */ /* 0x002fc8000f8e3cff */
[----:B------:R-:W-:Y:S01]  /*2950*/  SHF.L.U32 R2, R2, 0x1f, RZ ;  /* 0x0000001f02027819 */ /* 0x000fe200000006ff */
[----:B------:R-:W-:-:S07]  /*2960*/  IMAD.U32 R0, RZ, RZ, UR4 ;  /* 0x00000004ff007e24 */ /* 0x000fce000f8e00ff */
.L_x_44:
[----:B-1----:R1:W2:Y:S02]  /*2970*/  SYNCS.PHASECHK.TRANS64.TRYWAIT P0, [R0+URZ], R2 ;  /* 0x00000002000075a7 */ /* 0x0022a400080011ff */
[----:B--2---:R-:W-:Y:S05]  /*2980*/  @!P0 NANOSLEEP.SYNCS 0x989680 ;  /* 0x009896800000895d */ /* 0x004fea0003900000 */
[----:B------:R-:W2:Y:S02]  /*2990*/  @!P0 SYNCS.PHASECHK.TRANS64 P0, [R0+URZ], R2 ;  /* 0x00000002000085a7 */ /* 0x000ea400080010ff */
[----:B--2---:R-:W-:Y:S05]  /*29a0*/  @P0 EXIT ;  /* 0x000000000000094d */ /* 0x004fea0003800000 */
[----:B------:R-:W-:Y:S05]  /*29b0*/  BRA `(.L_x_44) ;  /* 0xfffffffc00ec7947 */ /* 0x000fea000383ffff */
.L_x_22:
[----:B------:R-:W-:-:S04]  /*29c0*/  UISETP.NE.AND UP0, UPT, UR47, URZ, UPT ;  /* 0x000000ff2f00728c */ /* 0x000fc8000bf05270 */
[----:B------:R-:W-:-:S09]  /*29d0*/  UISETP.NE.OR UP0, UPT, UR25, 0x1, UP0 ;  /* 0x000000011900788c */ /* 0x000fd20008705670 */
[----:B------:R-:W-:Y:S05]  /*29e0*/  BRA.U UP0, `(.L_x_45) ;  /* 0x0000000500487547 */ /* 0x000fea000b800000 */
[----:B------:R-:W-:Y:S01]  /*29f0*/  ISETP.GE.U32.AND P2, PT, R0, 0x4, PT ;  /* 0x000000040000780c */ /* 0x000fe20003f46070 */
[----:B------:R-:W-:Y:S01]  /*2a00*/  IMAD.MOV.U32 R12, RZ, RZ, 0x1 ;  /* 0x00000001ff0c7424 */ /* 0x000fe200078e00ff */
[----:B------:R-:W-:Y:S02]  /*2a10*/  CS2R R10, SRZ ;  /* 0x00000000000a7805 */ /* 0x000fe4000001ff00 */
[----:B------:R-:W-:Y:S01]  /*2a20*/  CS2R R8, SRZ ;  /* 0x0000000000087805 */ /* 0x000fe2000001ff00 */
[----:B------:R-:W-:Y:S01]  /*2a30*/  UMOV UR6, 0x400 ;  /* 0x0000040000067882 */ /* 0x000fe20000000000 */
[----:B------:R-:W-:Y:S01]  /*2a40*/  UMOV UR5, URZ ;  /* 0x000000ff00057c82 */ /* 0x000fe20008000000 */
[----:B------:R-:W-:-:S12]  /*2a50*/  ULEA UR6, UR47, UR6, 0x18 ;  /* 0x000000062f067291 */ /* 0x000fd8000f8ec0ff */
.L_x_49:
[----:B------:R-:W-:Y:S02]  /*2a60*/  LEA R2, R8, UR6, 0x3 ;  /* 0x0000000608027c11 */ /* 0x000fe4000f8e18ff */
[----:B------:R-:W-:-:S03]  /*2a70*/  SHF.L.U32 R4, R9, 0x1f, RZ ;  /* 0x0000001f09047819 */ /* 0x000fc600000006ff */
[----:B------:R-:W-:Y:S01]  /*2a80*/  VIADD R5, R2, 0xe0 ;  /* 0x000000e002057836 */ /* 0x000fe20000000000 */
[----:B------:R-:W1:Y:S02]  /*2a90*/  SYNCS.PHASECHK.TRANS64.TRYWAIT P0, [R2+URZ+0xd0], R4 ;  /* 0x0000d004020075a7 */ /* 0x000e6400080011ff */
[----:B-1----:R-:W-:Y:S05]  /*2aa0*/  @!P0 BRA `(.L_x_46) ;  /* 0x0000006000e08947 */ /* 0x002fea0003800000 */
.L_x_153:
[----:B------:R-:W-:Y:S01]  /*2ab0*/  ULEA UR4, UR5, UR6, 0x3 ;  /* 0x0000000605047291 */ /* 0x000fe2000f8e18ff */
[----:B-1----:R-:W-:Y:S01]  /*2ac0*/  PRMT R2, RZ, 0x654, R5 ;  /* 0x00000654ff027816 */ /* 0x002fe20000000005 */
[----:B------:R-:W-:Y:S01]  /*2ad0*/  @!P2 IMAD.MOV.U32 R4, RZ, RZ, 0x10 ;  /* 0x00000010ff04a424 */ /* 0x000fe200078e00ff */
[----:B------:R-:W-:Y:S01]  /*2ae0*/  SHF.L.U32 R5, R12, 0x1f, RZ ;  /* 0x0000001f0c057819 */ /* 0x000fe200000006ff */
[----:B------:R-:W-:Y:S01]  /*2af0*/  UIADD3 UR7, UPT, UPT, UR4, 0x70, URZ ;  /* 0x0000007004077890 */ /* 0x000fe2000fffe0ff */
[----:B------:R1:W-:Y:S05]  /*2b00*/  SYNCS.ARRIVE.TRANS64.RED.A1T0 RZ, [R2+URZ], RZ ;  /* 0x000000ff02ff79a7 */ /* 0x0003ea00081004ff */
[----:B------:R-:W-:Y:S01]  /*2b10*/  IMAD.U32 R6, RZ, RZ, UR7 ;  /* 0x00000007ff067e24 */ /* 0x000fe2000f8e00ff */
[----:B------:R-:W2:Y:S04]  /*2b20*/  SYNCS.PHASECHK.TRANS64.TRYWAIT P0, [UR4+0x80], R5 ;  /* 0x00008005ff0075a7 */ /* 0x000ea80008001104 */
[----:B------:R-:W-:Y:S01]  /*2b30*/  PRMT R6, R0, 0x654, R6 ;  /* 0x0000065400067816 */ /* 0x000fe20000000006 */
[----:B-12---:R-:W-:Y:S06]  /*2b40*/  @!P0 BRA `(.L_x_47) ;  /* 0x0000006000cc8947 */ /* 0x006fec0003800000 */
.L_x_155:
[----:B------:R-:W-:Y:S01]  /*2b50*/  ULEA UR8, UR5, UR6, 0x4 ;  /* 0x0000000605087291 */ /* 0x000fe2000f8e20ff */
[----:B------:R-:W-:Y:S01]  /*2b60*/  SEL R3, R6, R3, !P2 ;  /* 0x0000000306037207 */ /* 0x000fe20005000000 */
[----:B------:R-:W-:Y:S01]  /*2b70*/  UIADD3 UR9, UPT, UPT, UR4, 0x70, URZ ;  /* 0x0000007004097890 */ /* 0x000fe2000fffe0ff */
[----:B-1----:R-:W-:Y:S01]  /*2b80*/  LEA R2, R11, UR6, 0x3 ;  /* 0x000000060b027c11 */ /* 0x002fe2000f8e18ff */
[----:B------:R-:W-:Y:S01]  /*2b90*/  UIADD3 UR8, UPT, UPT, UR8, 0x100, URZ ;  /* 0x0000010008087890 */ /* 0x000fe2000fffe0ff */
[----:B------:R1:W-:Y:S01]  /*2ba0*/  @!P2 SYNCS.ARRIVE.TRANS64.RED RZ, [R3+URZ], R4 ;  /* 0x0000000403ffa9a7 */ /* 0x0003e200080004ff */
[----:B------:R-:W-:Y:S01]  /*2bb0*/  UIADD3 UR4, UPT, UPT, UR5, 0x1, URZ ;  /* 0x0000000105047890 */ /* 0x000fe2000fffe0ff */
[----:B------:R-:W-:-:S03]  /*2bc0*/  VIADD R8, R8, 0x1 ;  /* 0x0000000108087836 */ /* 0x000fc60000000000 */
[----:B------:R-:W-:Y:S02]  /*2bd0*/  UISETP.NE.AND UP0, UPT, UR4, 0x2, UPT ;  /* 0x000000020400788c */ /* 0x000fe4000bf05270 */
[----:B------:R-:W-:Y:S01]  /*2be0*/  ISETP.NE.AND P0, PT, R8, 0x2, PT ;  /* 0x000000020800780c */ /* 0x000fe20003f05270 */
[----:B------:R-:W-:Y:S06]  /*2bf0*/  UGETNEXTWORKID.BROADCAST [UR8], [UR9] ;  /* 0x00000000080073ca */ /* 0x000fec0008000100 */
[----:B------:R-:W-:Y:S02]  /*2c00*/  USEL UR7, URZ, 0x1, UP0 ;  /* 0x00000001ff077887 */ /* 0x000fe40008000000 */
[----:B------:R-:W-:-:S04]  /*2c10*/  USEL UR5, UR4, URZ, UP0 ;  /* 0x000000ff04057287 */ /* 0x000fc80008000000 */
[----:B------:R-:W-:Y:S02]  /*2c20*/  LOP3.LUT R12, R12, UR7, RZ, 0x3c, !PT ;  /* 0x000000070c0c7c12 */ /* 0x000fe4000f8e3cff */
[----:B-1----:R-:W-:-:S04]  /*2c30*/  SHF.L.U32 R4, R10, 0x1f, RZ ;  /* 0x0000001f0a047819 */ /* 0x002fc800000006ff */
[----:B------:R-:W1:Y:S02]  /*2c40*/  SYNCS.PHASECHK.TRANS64.TRYWAIT P1, [R2+URZ+0x70], R4 ;  /* 0x00007004020075a7 */ /* 0x000e6400080211ff */
[----:B-1----:R-:W-:Y:S05]  /*2c50*/  @!P1 BRA `(.L_x_48) ;  /* 0x0000006000a09947 */ /* 0x002fea0003800000 */
.L_x_156:
[C---:B-1----:R-:W-:Y:S01]  /*2c60*/  LEA R4, R11.reuse, UR6, 0x4 ;  /* 0x000000060b047c11 */ /* 0x042fe2000f8e20ff */
[----:B------:R-:W-:Y:S01]  /*2c70*/  VIADD R2, R2, 0x80 ;  /* 0x0000008002027836 */ /* 0x000fe20000000000 */
[----:B------:R-:W-:Y:S01]  /*2c80*/  SEL R8, R8, RZ, P0 ;  /* 0x000000ff08087207 */ /* 0x000fe20000000000 */
[----:B------:R-:W-:-:S03]  /*2c90*/  VIADD R11, R11, 0x1 ;  /* 0x000000010b0b7836 */ /* 0x000fc60000000000 */
[----:B------:R-:W1:Y:S01]  /*2ca0*/  LDS.128 R4, [R4+0x100] ;  /* 0x0001000004047984 */ /* 0x000e620000000c00 */
[----:B------:R-:W-:Y:S02]  /*2cb0*/  PRMT R2, RZ, 0x654, R2 ;  /* 0x00000654ff027816 */ /* 0x000fe40000000002 */
[C---:B------:R-:W-:Y:S01]  /*2cc0*/  ISETP.NE.AND P1, PT, R11.reuse, 0x2, PT ;  /* 0x000000020b00780c */ /* 0x040fe20003f25270 */
[----:B------:R-:W-:Y:S01]  /*2cd0*/  @!PT LDS RZ, [RZ] ;  /* 0x00000000fffff984 */ /* 0x000fe20000000800 */
[----:B------:R-:W-:Y:S01]  /*2ce0*/  @!PT LDS RZ, [RZ] ;  /* 0x00000000fffff984 */ /* 0x000fe20000000800 */
[----:B------:R-:W-:Y:S01]  /*2cf0*/  @!PT LDS RZ, [RZ] ;  /* 0x00000000fffff984 */ /* 0x000fe20000000800 */
[----:B------:R-:W-:Y:S01]  /*2d00*/  @!PT LDS RZ, [RZ] ;  /* 0x00000000fffff984 */ /* 0x000fe20000000800 */
[----:B------:R2:W-:Y:S06]  /*2d10*/  MEMBAR.ALL.CTA ;  /* 0x0000000000007992 */ /* 0x0005ec0000008000 */
[----:B--2---:R-:W2:Y:S01]  /*2d20*/  FENCE.VIEW.ASYNC.S ;  /* 0x00000000000073c6 */ /* 0x004ea20000000000 */
[----:B------:R-:W-:Y:S01]  /*2d30*/  SEL R11, R11, RZ, P1 ;  /* 0x000000ff0b0b7207 */ /* 0x000fe20000800000 */
[----:B--2---:R2:W-:Y:S01]  /*2d40*/  SYNCS.ARRIVE.TRANS64.RED.A1T0 RZ, [R2+URZ], RZ ;  /* 0x000000ff02ff79a7 */ /* 0x0045e200081004ff */
[----:B-1----:R-:W-:-:S02]  /*2d50*/  LOP3.LUT P3, RZ, R6, 0x1, RZ, 0xc0, !PT ;  /* 0x0000000106ff7812 */ /* 0x002fc4000786c0ff */
[----:B------:R-:W-:-:S04]  /*2d60*/  SEL R4, RZ, 0x1, P1 ;  /* 0x00000001ff047807 */ /* 0x000fc80000800000 */
[----:B------:R-:W-:Y:S02]  /*2d70*/  LOP3.LUT R10, R10, R4, RZ, 0x3c, !PT ;  /* 0x000000040a0a7212 */ /* 0x000fe400078e3cff */
[----:B--2---:R-:W-:-:S04]  /*2d80*/  SEL R2, RZ, 0x1, P0 ;  /* 0x00000001ff027807 */ /* 0x004fc80000000000 */
[----:B------:R-:W-:Y:S01]  /*2d90*/  LOP3.LUT R9, R9, R2, RZ, 0x3c, !PT ;  /* 0x0000000209097212 */ /* 0x000fe200078e3cff */
[----:B------:R-:W-:Y:S06]  /*2da0*/  @P3 BRA `(.L_x_49) ;  /* 0xfffffffc002c3947 */ /* 0x000fec000383ffff */
[----:B------:R-:W-:Y:S01]  /*2db0*/  ULEA UR4, UR5, UR6, 0x3 ;  /* 0x0000000605047291 */ /* 0x000fe2000f8e18ff */
[----:B------:R-:W-:-:S08]  /*2dc0*/  SHF.L.U32 R2, R12, 0x1f, RZ ;  /* 0x0000001f0c027819 */ /* 0x000fd000000006ff */
[----:B------:R-:W1:Y:S02]  /*2dd0*/  SYNCS.PHASECHK.TRANS64 P0, [UR4+0x80], R2 ;  /* 0x00008002ff0075a7 */ /* 0x000e640008001004 */
[----:B-1----:R-:W-:Y:S05]  /*2de0*/  @P0 BRA `(.L_x_50) ;  /* 0x0000000000080947 */ /* 0x002fea0003800000 */
[----:B------:R-:W1:Y:S02]  /*2df0*/  SYNCS.PHASECHK.TRANS64.TRYWAIT P0, [UR4+0x80], R2 ;  /* 0x00008002ff0075a7 */ /* 0x000e640008001104 */
[----:B-1----:R-:W-:Y:S05]  /*2e00*/  @!P0 BRA `(.L_x_51) ;  /* 0x0000006000488947 */ /* 0x002fea0003800000 */
.L_x_50:
[----:B------:R-:W-:-:S04]  /*2e10*/  UIADD3 UR7, UPT, UPT, UR5, 0x1, URZ ;  /* 0x0000000105077890 */ /* 0x000fc8000fffe0ff */
[----:B------:R-:W-:-:S04]  /*2e20*/  UISETP.NE.AND UP0, UPT, UR7, 0x2, UPT ;  /* 0x000000020700788c */ /* 0x000fc8000bf05270 */
[----:B------:R-:W-:Y:S02]  /*2e30*/  USEL UR8, URZ, 0x1, UP0 ;  /* 0x00000001ff087887 */ /* 0x000fe40008000000 */
[----:B------:R-:W-:-:S04]  /*2e40*/  USEL UR7, UR7, URZ, UP0 ;  /* 0x000000ff07077287 */ /* 0x000fc80008000000 */
[----:B------:R-:W-:Y:S01]  /*2e50*/  ULEA UR7, UR7, UR6, 0x3 ;  /* 0x0000000607077291 */ /* 0x000fe2000f8e18ff */
[----:B-1----:R-:W-:-:S04]  /*2e60*/  LOP3.LUT R2, R12, UR8, RZ, 0x3c, !PT ;  /* 0x000000080c027c12 */ /* 0x002fc8000f8e3cff */
[----:B------:R-:W-:-:S04]  /*2e70*/  SHF.L.U32 R0, R2, 0x1f, RZ ;  /* 0x0000001f02007819 */ /* 0x000fc800000006ff */
[----:B------:R-:W1:Y:S02]  /*2e80*/  SYNCS.PHASECHK.TRANS64 P0, [UR7+0x80], R0 ;  /* 0x00008000ff0075a7 */ /* 0x000e640008001007 */
[----:B-1----:R-:W-:Y:S05]  /*2e90*/  @P0 EXIT ;  /* 0x000000000000094d */ /* 0x002fea0003800000 */
[----:B------:R-:W-:Y:S02]  /*2ea0*/  SHF.L.U32 R2, R2, 0x1f, RZ ;  /* 0x0000001f02027819 */ /* 0x000fe400000006ff */
[----:B------:R-:W-:-:S07]  /*2eb0*/  MOV R0, UR7 ;  /* 0x0000000700007c02 */ /* 0x000fce0008000f00 */
.L_x_52:
[----:B-1----:R1:W2:Y:S02]  /*2ec0*/  SYNCS.PHASECHK.TRANS64.TRYWAIT P0, [R0+URZ+0x80], R2 ;  /* 0x00008002000075a7 */ /* 0x0022a400080011ff */
[----:B--2---:R-:W-:Y:S05]  /*2ed0*/  @!P0 NANOSLEEP.SYNCS 0x989680 ;  /* 0x009896800000895d */ /* 0x004fea0003900000 */
[----:B------:R-:W2:Y:S02]  /*2ee0*/  @!P0 SYNCS.PHASECHK.TRANS64 P0, [R0+URZ+0x80], R2 ;  /* 0x00008002000085a7 */ /* 0x000ea400080010ff */
[----:B--2---:R-:W-:Y:S05]  /*2ef0*/  @P0 EXIT ;  /* 0x000000000000094d */ /* 0x004fea0003800000 */
[----:B------:R-:W-:Y:S05]  /*2f00*/  BRA `(.L_x_52) ;  /* 0xfffffffc00ec7947 */ /* 0x000fea000383ffff */
.L_x_45:
[----:B------:R-:W-:Y:S05]  /*2f10*/  BRA.U UP4, `(.L_x_53) ;  /* 0x0000001104d47547 */ /* 0x000fea000b800000 */
[----:B------:R-:W-:Y:S01]  /*2f20*/  UMOV UR4, 0x40 ;  /* 0x0000004000047882 */ /* 0x000fe20000000000 */
[----:B------:R-:W-:Y:S01]  /*2f30*/  NOP ;  /* 0x0000000000007918 */ /* 0x000fe20000000000 */
[----:B------:R-:W-:Y:S01]  /*2f40*/  ULEA UR5, UR47, UR4, 0x18 ;  /* 0x000000042f057291 */ /* 0x000fe2000f8ec0ff */
[----:B------:R-:W-:Y:S02]  /*2f50*/  UMOV UR6, 0x400 ;  /* 0x0000040000067882 */ /* 0x000fe40000000000 */
[----:B------:R-:W-:-:S06]  /*2f60*/  ULEA UR6, UR47, UR6, 0x18 ;  /* 0x000000062f067291 */ /* 0x000fcc000f8ec0ff */
[----:B------:R-:W1:Y:S02]  /*2f70*/  LDS.U8 R0, [UR5+0x1c] ;  /* 0x00001c05ff007984 */ /* 0x000e640008000000 */
[----:B-1----:R-:W-:-:S13]  /*2f80*/  ISETP.NE.AND P0, PT, R0, RZ, PT ;  /* 0x000000ff0000720c */ /* 0x002fda0003f05270 */
[----:B------:R-:W-:Y:S05]  /*2f90*/  @P0 BRA `(.L_x_54) ;  /* 0x0000000400080947 */ /* 0x000fea0003800000 */
[----:B------:R-:W-:Y:S02]  /*2fa0*/  UISETP.NE.U32.AND UP1, UPT, UR48, 0x1, UPT ;  /* 0x000000013000788c */ /* 0x000fe4000bf25070 */
[----:B------:R-:W-:-:S07]  /*2fb0*/  UIADD3 UR7, UPT, UPT, UR5, 0x8, URZ ;  /* 0x0000000805077890 */ /* 0x000fce000fffe0ff */
[----:B------:R-:W-:Y:S05]  /*2fc0*/  BRA.U !UP1, `(.L_x_55) ;  /* 0x00000001099c7547 */ /* 0x000fea000b800000 */
[----:B------:R-:W-:Y:S01]  /*2fd0*/  ELECT P0, URZ, PT ;  /* 0x0000000000ff782f */ /* 0x000fe20003800000 */
[----:B------:R-:W-:-:S12]  /*2fe0*/  BSSY B0, `(.L_x_55) ;  /* 0x0000025000007945 */ /* 0x000fd80003800000 */
[----:B------:R-:W-:Y:S05]  /*2ff0*/  @!P0 BRA `(.L_x_56) ;  /* 0x00000000008c8947 */ /* 0x000fea0003800000 */
[----:B------:R-:W-:-:S05]  /*3000*/  UMOV UR4, 0x10 ;  /* 0x0000001000047882 */ /* 0x000fca0000000000 */
[----:B------:R-:W-:Y:S04]  /*3010*/  DEPBAR.LE SB1, 0x36 ;  /* 0x00009d800000791a */ /* 0x000fe80000000000 */
[----:B------:R-:W1:Y:S02]  /*3020*/  UTCATOMSWS.2CTA.FIND_AND_SET.ALIGN UP0, UR4, UR4 ;  /* 0x00000004000475e3 */ /* 0x000e640008200800 */
[----:B-1----:R-:W-:Y:S01]  /*3030*/  MOV R10, UR4 ;  /* 0x00000004000a7c02 */ /* 0x002fe20008000f00 */
[----:B------:R-:W-:Y:S06]  /*3040*/  BRA.U UP0, `(.L_x_57) ;  /* 0x0000000100187547 */ /* 0x000fec000b800000 */
.L_x_58:
[----:B------:R-:W-:Y:S05]  /*3050*/  NANOSLEEP 0x64 ;  /* 0x000000640000795d */ /* 0x000fea0003800000 */
[----:B------:R-:W-:-:S05]  /*3060*/  UMOV UR4, 0x10 ;  /* 0x0000001000047882 */ /* 0x000fca0000000000 */
[----:B------:R-:W-:Y:S04]  /*3070*/  DEPBAR.LE SB1, 0x36 ;  /* 0x00009d800000791a */ /* 0x000fe80000000000 */
[----:B------:R-:W1:Y:S02]  /*3080*/  UTCATOMSWS.2CTA.FIND_AND_SET.ALIGN UP0, UR4, UR4 ;  /* 0x00000004000475e3 */ /* 0x000e640008200800 */
[----:B-1----:R-:W-:Y:S01]  /*3090*/  MOV R10, UR4 ;  /* 0x00000004000a7c02 */ /* 0x002fe20008000f00 */
[----:B------:R-:W-:Y:S05]  /*30a0*/  BRA.U !UP0, `(.L_x_58) ;  /* 0xfffffffd08e87547 */ /* 0x000fea000b83ffff */
.L_x_57:
[----:B------:R-:W1:Y:S01]  /*30b0*/  LDS R6, [UR5+0x10] ;  /* 0x00001005ff067984 */ /* 0x000e620008000800 */
[----:B------:R-:W-:Y:S01]  /*30c0*/  IMAD.U32 R0, RZ, RZ, UR6 ;  /* 0x00000006ff007e24 */ /* 0x000fe2000f8e00ff */
[----:B------:R-:W-:-:S03]  /*30d0*/  MOV R4, UR49 ;  /* 0x0000003100047c02 */ /* 0x000fc60008000f00 */
[----:B------:R-:W-:Y:S01]  /*30e0*/  VIADD R0, R0, 0x120 ;  /* 0x0000012000007836 */ /* 0x000fe20000000000 */
[----:B-1----:R-:W-:-:S04]  /*30f0*/  SHF.L.U32 R6, R6, 0x1f, RZ ;  /* 0x0000001f06067819 */ /* 0x002fc800000006ff */
[----:B------:R-:W1:Y:S02]  /*3100*/  SYNCS.PHASECHK.TRANS64.TRYWAIT P0, [UR5+0x8], R6 ;  /* 0x00000806ff0075a7 */ /* 0x000e640008001105 */
[----:B-1----:R-:W-:Y:S05]  /*3110*/  @P0 BRA `(.L_x_59) ;  /* 0x0000000000080947 */ /* 0x002fea0003800000 */
[----:B------:R-:W1:Y:S02]  /*3120*/  SYNCS.PHASECHK.TRANS64.TRYWAIT P0, [UR5+0x8], R6 ;  /* 0x00000806ff0075a7 */ /* 0x000e640008001105 */
[----:B-1----:R-:W-:Y:S05]  /*3130*/  @!P0 BRA `(.L_x_60) ;  /* 0x0000005c00948947 */ /* 0x002fea0003800000 */
.L_x_59:
[----:B------:R-:W-:Y:S01]  /*3140*/  PRMT R4, R4, 0x654, R0 ;  /* 0x0000065404047816 */ /* 0x000fe20000000000 */
[----:B------:R-:W-:Y:S01]  /*3150*/  HFMA2 R0, -RZ, RZ, 0, 5.9604644775390625e-08 ;  /* 0x00000001ff007431 */ /* 0x000fe200000001ff */
[----:B------:R-:W-:Y:S01]  /*3160*/  UPRMT UR4, UR49, 0x654, UR7 ;  /* 0x0000065431047896 */ /* 0x000fe20008000007 */
[----:B------:R-:W-:Y:S02]  /*3170*/  IMAD.MOV.U32 R8, RZ, RZ, 0xffff ;  /* 0x0000ffffff087424 */ /* 0x000fe400078e00ff */
[----:B-1----:R-:W-:Y:S02]  /*3180*/  IMAD.MOV.U32 R6, RZ, RZ, 0x4 ;  /* 0x00000004ff067424 */ /* 0x002fe400078e00ff */
[----:B------:R-:W-:Y:S01]  /*3190*/  IMAD.SHL.U32 R9, R10, 0x20, RZ ;  /* 0x000000200a097824 */ /* 0x000fe200078e00ff */
[----:B------:R-:W-:Y:S02]  /*31a0*/  MOV R5, UR4 ;  /* 0x0000000400057c02 */ /* 0x000fe40008000f00 */
[-C--:B------:R-:W-:Y:S01]  /*31b0*/  SHF.L.U32 R8, R8, R10.reuse, RZ ;  /* 0x0000000a08087219 */ /* 0x080fe200000006ff */
[----:B------:R1:W-:Y:S01]  /*31c0*/  SYNCS.ARRIVE.TRANS64.RED RZ, [UR4], R6 ;  /* 0x00000006ffff79a7 */ /* 0x0003e20008000404 */
[----:B------:R-:W-:Y:S01]  /*31d0*/  SHF.L.U32 R7, R0, R10, RZ ;  /* 0x0000000a00077219 */ /* 0x000fe200000006ff */
[----:B------:R1:W-:Y:S04]  /*31e0*/  STS [UR6+0x120], R9 ;  /* 0x00012009ff007988 */ /* 0x0003e80008000806 */
[----:B------:R1:W-:Y:S04]  /*31f0*/  STAS [R4.64], R10 ;  /* 0x0000000a04007dbd */ /* 0x0003e8000c0008ff */
[----:B------:R1:W-:Y:S04]  /*3200*/  ATOMS.OR RZ, [UR5+0x14], R8 ;  /* 0x00001408ffff798c */ /* 0x0003e8000b000005 */
[----:B------:R1:W-:Y:S04]  /*3210*/  ATOMS.OR RZ, [UR5+0x18], R7 ;  /* 0x00001807ffff798c */ /* 0x0003e8000b000005 */
[----:B------:R1:W-:Y:S02]  /*3220*/  ATOMS.XOR RZ, [UR5+0x10], R0 ;  /* 0x00001000ffff798c */ /* 0x0003e4000b800005 */
.L_x_56:
[----:B------:R-:W-:Y:S05]  /*3230*/  BSYNC B0 ;  /* 0x0000000000007941 */ /* 0x000fea0003800000 */
.L_x_55:
[----:B------:R-:W-:Y:S05]  /*3240*/  BRA.U UP1, `(.L_x_61) ;  /* 0x00000001016c7547 */ /* 0x000fea000b800000 */
[----:B------:R-:W-:-:S03]  /*3250*/  UMOV UR4, 0xffffffff ;  /* 0xffffffff00047882 */ /* 0x000fc60000000000 */
[----:B------:R-:W-:Y:S05]  /*3260*/  BRA.DIV UR4, `(.L_x_62) ;  /* 0x0000005e04607947 */ /* 0x000fea000b800000 */
[----:B------:R-:W-:-:S13]  /*3270*/  ELECT P6, URZ, PT ;  /* 0x0000000000ff782f */ /* 0x000fda00038c0000 */
.L_x_160:
[----:B------:R-:W-:Y:S05]  /*3280*/  @!P6 BRA `(.L_x_61) ;  /* 0x00000000005ce947 */ /* 0x000fea0003800000 */
[----:B-1----:R-:W1:Y:S02]  /*3290*/  LDS R4, [UR5+0x10] ;  /* 0x00001005ff047984 */ /* 0x002e640008000800 */
[----:B-1----:R-:W-:-:S04]  /*32a0*/  SHF.L.U32 R4, R4, 0x1f, RZ ;  /* 0x0000001f04047819 */ /* 0x002fc800000006ff */
[----:B------:R-:W1:Y:S02]  /*32b0*/  SYNCS.PHASECHK.TRANS64.TRYWAIT P0, [UR5+0x8], R4 ;  /* 0x00000804ff0075a7 */ /* 0x000e640008001105 */
[----:B-1----:R-:W-:Y:S05]  /*32c0*/  @P0 BRA `(.L_x_63) ;  /* 0x0000000000080947 */ /* 0x002fea0003800000 */
[----:B------:R-:W1:Y:S02]  /*32d0*/  SYNCS.PHASECHK.TRANS64.TRYWAIT P0, [UR5+0x8], R4 ;  /* 0x00000804ff0075a7 */ /* 0x000e640008001105 */
[----:B-1----:R-:W-:Y:S05]  /*32e0*/  @!P0 BRA `(.L_x_64) ;  /* 0x0000005c00608947 */ /* 0x002fea0003800000 */
.L_x_63:
[----:B------:R-:W2:Y:S01]  /*32f0*/  LDS R6, [UR6+0x120] ;  /* 0x00012006ff067984 */ /* 0x000ea20008000800 */
[----:B-1----:R-:W-:Y:S02]  /*3300*/  HFMA2 R0, -RZ, RZ, 0, 5.9604644775390625e-08 ;  /* 0x00000001ff007431 */ /* 0x002fe400000001ff */
[----:B------:R-:W-:Y:S01]  /*3310*/  IMAD.MOV.U32 R4, RZ, RZ, 0xffff ;  /* 0x0000ffffff047424 */ /* 0x000fe200078e00ff */
[----:B------:R-:W-:Y:S01]  /*3320*/  UPRMT UR4, UR49, 0x654, UR7 ;  /* 0x0000065431047896 */ /* 0x000fe20008000007 */
[----:B--2---:R-:W-:-:S03]  /*3330*/  IMAD.SHL.U32 R5, R6, 0x20, RZ ;  /* 0x0000002006057824 */ /* 0x004fc600078e00ff */
[-C--:B------:R-:W-:Y:S02]  /*3340*/  SHF.L.U32 R4, R4, R6.reuse, RZ ;  /* 0x0000000604047219 */ /* 0x080fe400000006ff */
[----:B------:R-:W-:Y:S01]  /*3350*/  SHF.L.U32 R6, R0, R6, RZ ;  /* 0x0000000600067219 */ /* 0x000fe200000006ff */
[----:B------:R2:W-:Y:S04]  /*3360*/  STS [UR6+0x120], R5 ;  /* 0x00012005ff007988 */ /* 0x0005e80008000806 */
[----:B------:R2:W-:Y:S04]  /*3370*/  ATOMS.OR RZ, [UR5+0x14], R4 ;  /* 0x00001404ffff798c */ /* 0x0005e8000b000005 */
[----:B------:R2:W-:Y:S01]  /*3380*/  ATOMS.OR RZ, [UR5+0x18], R6 ;  /* 0x00001806ffff798c */ /* 0x0005e2000b000005 */
[----:B------:R-:W-:Y:S03]  /*3390*/  SYNCS.ARRIVE.TRANS64.RED.A1T0 RZ, [UR4], RZ ;  /* 0x000000ffffff79a7 */ /* 0x000fe60008100404 */
[----:B------:R2:W-:Y:S01]  /*33a0*/  ATOMS.XOR RZ, [UR5+0x10], R0 ;  /* 0x00001000ffff798c */ /* 0x0005e2000b800005 */
[----:B------:R-:W-:Y:S05]  /*33b0*/  BRA `(.L_x_61) ;  /* 0x0000000000107947 */ /* 0x000fea0003800000 */
.L_x_54:
[----:B------:R-:W-:Y:S02]  /*33c0*/  MOV R0, 0xffffffff ;  /* 0xffffffff00007802 */ /* 0x000fe40000000f00 */
[----:B------:R-:W-:-:S03]  /*33d0*/  MOV R4, 0x3400 ;  /* 0x0000340000047802 */ /* 0x000fc60000000f00 */
[----:B------:R1:W-:Y:S04]  /*33e0*/  STS [UR6+0x120], R0 ;  /* 0x00012000ff007988 */ /* 0x0003e80008000806 */
[----:B-1---5:R-:W-:Y:S05]  /*33f0*/  CALL.REL.NOINC `($__internal_1_$__cuda_sm10x_tcgen05_guardrail_trap_phase_invalid_during_alloc) ;  /* 0x0000006400347944 */ /* 0x022fea0003c00000 */
.L_x_61:
[----:B------:R-:W-:Y:S05]  /*3400*/  WARPSYNC.ALL ;  /* 0x0000000000007948 */ /* 0x000fea0003800000 */
[----:B------:R-:W3:Y:S01]  /*3410*/  S2UR UR4, SR_CgaCtaId ;  /* 0x00000000000479c3 */ /* 0x000ee20000008800 */
[----:B------:R-:W-:Y:S01]  /*3420*/  UMOV UR26, 0x400 ;  /* 0x00000400001a7882 */ /* 0x000fe20000000000 */
[----:B------:R-:W-:-:S06]  /*3430*/  NOP ;  /* 0x0000000000007918 */ /* 0x000fcc0000000000 */
[----:B------:R-:W-:Y:S06]  /*3440*/  BAR.ARV 0x6, 0xa0 ;  /* 0x0182800000007b1d */ /* 0x000fec0000002000 */
[----:B------:R-:W4:Y:S01]  /*3450*/  LDCU UR6, c[0x0][0x38c] ;  /* 0x00007180ff0677ac */ /* 0x000f220008000800 */
[----:B------:R-:W-:Y:S01]  /*3460*/  LOP3.LUT R3, R3, 0xffff, RZ, 0xc0, !PT ;  /* 0x0000ffff03037812 */ /* 0x000fe200078ec0ff */
[----:B-1----:R-:W-:Y:S01]  /*3470*/  IMAD.MOV.U32 R9, RZ, RZ, 0x1 ;  /* 0x00000001ff097424 */ /* 0x002fe200078e00ff */
[----:B------:R-:W-:Y:S01]  /*3480*/  LOP3.LUT R2, R2, 0xffff, RZ, 0xc0, !PT ;  /* 0x0000ffff02027812 */ /* 0x000fe200078ec0ff */
[----:B------:R-:W-:Y:S01]  /*3490*/  IMAD.MOV.U32 R8, RZ, RZ, RZ ;  /* 0x000000ffff087224 */ /* 0x000fe200078e00ff */
[----:B------:R-:W-:Y:S01]  /*34a0*/  R2UR UR28, R3 ;  /* 0x00000000031c72ca */ /* 0x000fe200000e0000 */
[----:B------:R-:W-:Y:S01]  /*34b0*/  UMOV UR32, URZ ;  /* 0x000000ff00207c82 */ /* 0x000fe20008000000 */
[----:B------:R-:W-:-:S02]  /*34c0*/  R2UR UR42, R2 ;  /* 0x00000000022a72ca */ /* 0x000fc400000e0000 */
[----:B------:R-:W-:Y:S01]  /*34d0*/  CS2R R2, SRZ ;  /* 0x0000000000027805 */ /* 0x000fe2000001ff00 */
[----:B------:R-:W-:Y:S01]  /*34e0*/  UMOV UR23, URZ ;  /* 0x000000ff00177c82 */ /* 0x000fe20008000000 */
[----:B---3--:R-:W-:Y:S01]  /*34f0*/  ULEA UR26, UR4, UR26, 0x18 ;  /* 0x0000001a041a7291 */ /* 0x008fe2000f8ec0ff */
[----:B------:R-:W-:Y:S01]  /*3500*/  UMOV UR22, URZ ;  /* 0x000000ff00167c82 */ /* 0x000fe20008000000 */
[----:B------:R-:W-:Y:S02]  /*3510*/  UISETP.NE.AND UP3, UPT, UR48, URZ, UPT ;  /* 0x000000ff3000728c */ /* 0x000fe4000bf65270 */
[----:B------:R-:W-:Y:S02]  /*3520*/  UIADD3 UR4, UPT, UPT, UR26, 0x4300, URZ ;  /* 0x000043001a047890 */ /* 0x000fe4000fffe0ff */
[----:B------:R-:W-:-:S03]  /*3530*/  UIADD3 UR5, UPT, UPT, UR26, 0x8300, URZ ;  /* 0x000083001a057890 */ /* 0x000fc6000fffe0ff */
[----:B--2---:R-:W1:Y:S01]  /*3540*/  LDS R0, [UR26+0x120] ;  /* 0x0001201aff007984 */ /* 0x004e620008000800 */
[----:B----4-:R-:W-:Y:S02]  /*3550*/  UIADD3 UR6, UPT, UPT, UR6, 0x3f, URZ ;  /* 0x0000003f06067890 */ /* 0x010fe4000fffe0ff */
[----:B------:R-:W-:Y:S02]  /*3560*/  USHF.R.U32.HI UR4, URZ, 0x4, UR4 ;  /* 0x00000004ff047899 */ /* 0x000fe40008011604 */
[----:B------:R-:W-:Y:S02]  /*3570*/  USHF.R.S32.HI UR33, URZ, 0x1f, UR6 ;  /* 0x0000001fff217899 */ /* 0x000fe40008011406 */
[----:B------:R-:W-:Y:S02]  /*3580*/  USHF.R.U32.HI UR5, URZ, 0x4, UR5 ;  /* 0x00000004ff057899 */ /* 0x000fe40008011605 */
[----:B------:R-:W-:Y:S02]  /*3590*/  ULEA.HI UR33, UR33, UR6, URZ, 0x6 ;  /* 0x0000000621217291 */ /* 0x000fe4000f8f30ff */
[----:B------:R-:W-:-:S02]  /*35a0*/  ULOP3.LUT UR29, UR4, 0x3fff, URZ, 0xc0, !UPT ;  /* 0x00003fff041d7892 */ /* 0x000fc4000f8ec0ff */
[----:B------:R-:W-:Y:S01]  /*35b0*/  USHF.R.S32.HI UR33, URZ, 0x6, UR33 ;  /* 0x00000006ff217899 */ /* 0x000fe20008011421 */
[----:B------:R-:W-:Y:S01]  /*35c0*/  UMOV UR40, 0x0 ;  /* 0x0000000000287882 */ /* 0x000fe20000000000 */
[----:B------:R-:W-:Y:S02]  /*35d0*/  UMOV UR41, 0x8210010 ;  /* 0x0821001000297882 */ /* 0x000fe40000000000 */
[----:B------:R-:W-:Y:S02]  /*35e0*/  UISETP.LT.AND UP0, UPT, UR33, 0x1, UPT ;  /* 0x000000012100788c */ /* 0x000fe4000bf01270 */
[----:B------:R-:W-:Y:S02]  /*35f0*/  ULOP3.LUT UR30, UR5, 0x3fff, URZ, 0xc0, !UPT ;  /* 0x00003fff051e7892 */ /* 0x000fe4000f8ec0ff */
[----:B------:R-:W-:Y:S02]  /*3600*/  ULOP3.LUT UR29, UR29, 0x10000, URZ, 0xfc, !UPT ;  /* 0x000100001d1d7892 */ /* 0x000fe4000f8efcff */
[----:B------:R-:W-:Y:S01]  /*3610*/  USEL UR43, UR33, 0x1, !UP0 ;  /* 0x00000001212b7887 */ /* 0x000fe2000c000000 */
[----:B------:R-:W-:Y:S01]  /*3620*/  UMOV UR38, 0x0 ;  /* 0x0000000000267882 */ /* 0x000fe20000000000 */
[----:B------:R-:W-:Y:S01]  /*3630*/  UMOV UR39, 0x8210010 ;  /* 0x0821001000277882 */ /* 0x000fe20000000000 */
[----:B------:R-:W-:Y:S01]  /*3640*/  UMOV UR36, 0x0 ;  /* 0x0000000000247882 */ /* 0x000fe20000000000 */
[----:B------:R-:W-:Y:S01]  /*3650*/  UMOV UR37, 0x8210010 ;  /* 0x0821001000257882 */ /* 0x000fe20000000000 */
[----:B------:R-:W-:Y:S01]  /*3660*/  UMOV UR34, 0x0 ;  /* 0x0000000000227882 */ /* 0x000fe20000000000 */
[----:B------:R-:W-:Y:S01]  /*3670*/  UMOV UR35, 0x8210010 ;  /* 0x0821001000237882 */ /* 0x000fe20000000000 */
[----:B-1----:R-:W-:-:S15]  /*3680*/  R2UR UR44, R0 ;  /* 0x00000000002c72ca */ /* 0x002fde00000e0000 */
.L_x_72:
[C---:B------:R-:W-:Y:S02]  /*3690*/  LEA R0, R8.reuse, UR26, 0x3 ;  /* 0x0000001a08007c11 */ /* 0x040fe4000f8e18ff */
[----:B------:R-:W-:Y:S02]  /*36a0*/  SHF.L.U32 R4, R3, 0x1f, RZ ;  /* 0x0000001f03047819 */ /* 0x000fe400000006ff */
[----:B------:R-:W-:Y:S02]  /*36b0*/  LEA R5, R8, UR26, 0x4 ;  /* 0x0000001a08057c11 */ /* 0x000fe4000f8e20ff */
[----:B------:R-:W1:Y:S02]  /*36c0*/  SYNCS.PHASECHK.TRANS64.TRYWAIT P0, [R0+URZ+0x70], R4 ;  /* 0x00007004000075a7 */ /* 0x000e6400080011ff */
[----:B-1-3--:R-:W-:Y:S05]  /*36d0*/  @!P0 BRA `(.L_x_65) ;  /* 0x00000058007c8947 */ /* 0x00afea0003800000 */
.L_x_161:
[----:B-1----:R-:W1:Y:S01]  /*36e0*/  LDS.128 R4, [R5+0x100] ;  /* 0x0001000005047984 */ /* 0x002e620000000c00 */
[----:B------:R-:W-:Y:S02]  /*36f0*/  VIADD R0, R0, 0x80 ;  /* 0x0000008000007836 */ /* 0x000fe40000000000 */
[----:B------:R-:W-:Y:S01]  /*3700*/  VIADD R8, R8, 0x1 ;  /* 0x0000000108087836 */ /* 0x000fe20000000000 */
[----:B------:R-:W-:Y:S01]  /*3710*/  @!PT LDS RZ, [RZ] ;  /* 0x00000000fffff984 */ /* 0x000fe20000000800 */
[----:B------:R-:W-:Y:S01]  /*3720*/  @!PT LDS RZ, [RZ] ;  /* 0x00000000fffff984 */ /* 0x000fe20000000800 */
[----:B------:R-:W-:Y:S01]  /*3730*/  @!PT LDS RZ, [RZ] ;  /* 0x00000000fffff984 */ /* 0x000fe20000000800 */
[----:B------:R-:W-:Y:S01]  /*3740*/  @!PT LDS RZ, [RZ] ;  /* 0x00000000fffff984 */ /* 0x000fe20000000800 */
[----:B------:R2:W-:Y:S06]  /*3750*/  MEMBAR.ALL.CTA ;  /* 0x0000000000007992 */ /* 0x0005ec0000008000 */
[----:B--2---:R-:W2:Y:S01]  /*3760*/  FENCE.VIEW.ASYNC.S ;  /* 0x00000000000073c6 */ /* 0x004ea20000000000 */
[----:B------:R-:W-:-:S04]  /*3770*/  PRMT R0, RZ, 0x654, R0 ;  /* 0x00000654ff007816 */ /* 0x000fc80000000000 */
[----:B--2---:R2:W-:Y:S01]  /*3780*/  SYNCS.ARRIVE.TRANS64.RED.A1T0 RZ, [R0+URZ], RZ ;  /* 0x000000ff00ff79a7 */ /* 0x0045e200081004ff */
[----:B-1----:R-:W-:Y:S01]  /*3790*/  LOP3.LUT P1, RZ, R6, 0x1, RZ, 0xc0, !PT ;  /* 0x0000000106ff7812 */ /* 0x002fe2000782c0ff */
[----:B--2---:R-:W-:-:S12]  /*37a0*/  BRA.U UP3, `(.L_x_66) ;  /* 0x0000000503087547 */ /* 0x004fd8000b800000 */
[----:B------:R-:W1:Y:S01]  /*37b0*/  LDCU UR4, c[0x0][0x38c] ;  /* 0x00007180ff0477ac */ /* 0x000e620008000800 */
[----:B------:R-:W-:Y:S02]  /*37c0*/  PLOP3.LUT P2, PT, PT, PT, PT, 0x80, 0x8 ;  /* 0x000000000008781c */ /* 0x000fe40003f4f070 */
[----:B------:R-:W-:Y:S01]  /*37d0*/  SHF.L.U32 R4, R9, 0x1f, RZ ;  /* 0x0000001f09047819 */ /* 0x000fe200000006ff */
[----:B------:R-:W-:Y:S02]  /*37e0*/  ULEA UR31, UR32, UR26, 0x3 ;  /* 0x0000001a201f7291 */ /* 0x000fe4000f8e18ff */
[----:B------:R-:W-:Y:S02]  /*37f0*/  ULEA UR11, UR32, UR44, 0x6 ;  /* 0x0000002c200b7291 */ /* 0x000fe4000f8e30ff */
[----:B-1----:R-:W-:-:S06]  /*3800*/  UISETP.GE.AND UP0, UPT, UR4, 0x1, UPT ;  /* 0x000000010400788c */ /* 0x002fcc000bf06270 */
[----:B------:R-:W-:-:S05]  /*3810*/  PLOP3.LUT P0, PT, PT, PT, UP0, 0x80, 0x8 ;  /* 0x000000000008781c */ /* 0x000fca0003f0f008 */
[----:B------:R-:W-:-:S08]  /*3820*/  @UP0 ULEA UR4, UR23, UR26, 0x3 ;  /* 0x0000001a17040291 */ /* 0x000fd0000f8e18ff */
[----:B------:R-:W-:-:S04]  /*3830*/  @P0 SHF.L.U32 R0, R2, 0x1f, RZ ;  /* 0x0000001f02000819 */ /* 0x000fc800000006ff */
[----:B------:R1:W2:Y:S01]  /*3840*/  @P0 SYNCS.PHASECHK.TRANS64.TRYWAIT P2, [UR4], R0 ;  /* 0x00000000ff0005a7 */ /* 0x0002a20008041104 */
[----:B------:R-:W3:Y:S02]  /*3850*/  SYNCS.PHASECHK.TRANS64.TRYWAIT P0, [UR31+0xb0], R4 ;  /* 0x0000b004ff0075a7 */ /* 0x000ee4000800111f */
[----:B-123--:R-:W-:Y:S05]  /*3860*/  @!P0 BRA `(.L_x_67) ;  /* 0x00000058002c8947 */ /* 0x00efea0003800000 */
.L_x_163:
[----:B------:R-:W-:Y:S01]  /*3870*/  UMOV UR27, UR22 ;  /* 0x00000016001b7c82 */ /* 0x000fe20008000000 */
[----:B------:R-:W-:Y:S05]  /*3880*/  BRA.U !UP0, `(.L_x_68) ;  /* 0x0000000108c07547 */ /* 0x000fea000b800000 */
[----:B------:R-:W-:Y:S02]  /*3890*/  UIADD3 UR27, UPT, UPT, UR43, UR22, URZ ;  /* 0x000000162b1b7290 */ /* 0x000fe4000fffe0ff */
[----:B------:R-:W-:Y:S01]  /*38a0*/  UPLOP3.LUT UP2, UPT, UPT, UPT, UPT, 0x40, 0x4 ;  /* 0x000000000004789c */ /* 0x000fe20003f4e870 */
[----:B------:R-:W-:Y:S01]  /*38b0*/  UMOV UR24, UR33 ;  /* 0x0000002100187c82 */ /* 0x000fe20008000000 */
[----:B------:R-:W-:-:S09]  /*38c0*/  UMOV UR10, UR23 ;  /* 0x00000017000a7c82 */ /* 0x000fd20008000000 */
.L_x_71:
[----:B--2---:R-:W-:Y:S01]  /*38d0*/  ULEA UR5, UR10, UR26, 0x3 ;  /* 0x0000001a0a057291 */ /* 0x004fe2000f8e18ff */
[----:B---3--:R-:W-:Y:S11]  /*38e0*/  @P2 BRA `(.L_x_69) ;  /* 0x00000000000c2947 */ /* 0x008ff60003800000 */
[----:B-1----:R-:W-:Y:S04]  /*38f0*/  SHF.L.U32 R4, R2, 0x1f, RZ ;  /* 0x0000001f02047819 */ /* 0x002fe800000006ff */
[----:B------:R-:W1:Y:S02]  /*3900*/  SYNCS.PHASECHK.TRANS64.TRYWAIT P0, [UR5], R4 ;  /* 0x00000004ff0075a7 */ /* 0x000e640008001105 */
[----:B-1----:R-:W-:Y:S05]  /*3910*/  @!P0 BRA `(.L_x_70) ;  /* 0x0000005800188947 */ /* 0x002fea0003800000 */
.L_x_69:
[----:B------:R-:W-:Y:S01]  /*3920*/  UISETP.NE.AND UP0, UPT, UR24, 0x1, UPT ;  /* 0x000000011800788c */ /* 0x000fe2000bf05270 */
[----:B------:R-:W-:Y:S01]  /*3930*/  PLOP3.LUT P2, PT, PT, PT, PT, 0x80, 0x8 ;  /* 0x000000000008781c */ /* 0x000fe20003f4f070 */
[----:B------:R-:W-:Y:S02]  /*3940*/  UIADD3 UR4, UPT, UPT, UR10, 0x1, URZ ;  /* 0x000000010a047890 */ /* 0x000fe4000fffe0ff */
[----:B------:R-:W-:Y:S02]  /*3950*/  UIADD3 UR25, UPT, UPT, UR5, 0x10, URZ ;  /* 0x0000001005197890 */ /* 0x000fe4000fffe0ff */
[----:B------:R-:W-:Y:S01]  /*3960*/  UISETP.NE.AND UP1, UPT, UR4, 0x2, UPT ;  /* 0x000000020400788c */ /* 0x000fe2000bf25270 */
[----:B------:R-:W-:Y:S01]  /*3970*/  PLOP3.LUT P0, PT, PT, PT, UP0, 0x80, 0x8 ;  /* 0x000000000008781c */ /* 0x000fe20003f0f008 */
[----:B------:R-:W-:Y:S02]  /*3980*/  UIADD3 UR22, UPT, UPT, UR22, 0x1, URZ ;  /* 0x0000000116167890 */ /* 0x000fe4000fffe0ff */
[----:B------:R-:W-:Y:S02]  /*3990*/  USEL UR6, URZ, 0x1, UP1 ;  /* 0x00000001ff067887 */ /* 0x000fe40008800000 */
[----:B------:R-:W-:Y:S02]  /*39a0*/  USEL UR23, UR4, URZ, UP1 ;  /* 0x000000ff04177287 */ /* 0x000fe40008800000 */
[----:B------:R-:W-:Y:S02]  /*39b0*/  UIADD3 UR24, UPT, UPT, UR24, -0x1, URZ ;  /* 0xffffffff18187890 */ /* 0x000fe4000fffe0ff */
[----:B------:R-:W-:Y:S01]  /*39c0*/  @UP0 ULEA UR4, UR23, UR26, 0x3 ;  /* 0x0000001a17040291 */ /* 0x000fe2000f8e18ff */
[----:B------:R-:W-:Y:S01]  /*39d0*/  LOP3.LUT R2, R2, UR6, RZ, 0x3c, !PT ;  /* 0x0000000602027c12 */ /* 0x000fe2000f8e3cff */
[----:B------:R-:W-:Y:S02]  /*39e0*/  ULEA UR6, UR10, UR30, 0x9 ;  /* 0x0000001e0a067291 */ /* 0x000fe4000f8e48ff */
[----:B------:R-:W-:Y:S01]  /*39f0*/  UISETP.NE.AND UP0, UPT, UR22, UR27, UPT ;  /* 0x0000001b1600728c */ /* 0x000fe2000bf05270 */
[----:B-1----:R-:W-:Y:S01]  /*3a00*/  @P0 SHF.L.U32 R0, R2, 0x1f, RZ ;  /* 0x0000001f02000819 */ /* 0x002fe200000006ff */
[----:B------:R-:W-:Y:S02]  /*3a10*/  UIADD3 UR20, UPT, UPT, UR6, 0x80, URZ ;  /* 0x0000008006147890 */ /* 0x000fe4000fffe0ff */
[----:B------:R-:W-:Y:S01]  /*3a20*/  UIADD3 UR16, UPT, UPT, UR6, 0x100, URZ ;  /* 0x0000010006107890 */ /* 0x000fe2000fffe0ff */
[----:B------:R2:W3:Y:S01]  /*3a30*/  @P0 SYNCS.PHASECHK.TRANS64.TRYWAIT P2, [UR4], R0 ;  /* 0x00000000ff0005a7 */ /* 0x0004e20008041104 */
[----:B------:R-:W-:Y:S02]  /*3a40*/  ULEA UR4, UR10, UR29, 0x9 ;  /* 0x0000001d0a047291 */ /* 0x000fe4000f8e48ff */
[----:B------:R-:W-:Y:S02]  /*3a50*/  UIADD3 UR12, UPT, UPT, UR6, 0x180, URZ ;  /* 0x00000180060c7890 */ /* 0x000fe4000fffe0ff */
[----:B------:R-:W-:Y:S02]  /*3a60*/  UIADD3 UR18, UPT, UPT, UR4, 0x2, URZ ;  /* 0x0000000204127890 */ /* 0x000fe4000fffe0ff */
[----:B------:R-:W-:Y:S02]  /*3a70*/  UIADD3 UR14, UPT, UPT, UR4, 0x4, URZ ;  /* 0x00000004040e7890 */ /* 0x000fe4000fffe0ff */
[----:B------:R-:W-:Y:S01]  /*3a80*/  UIADD3 UR8, UPT, UPT, UR4, 0x6, URZ ;  /* 0x0000000604087890 */ /* 0x000fe2000fffe0ff */
[----:B------:R-:W-:Y:S01]  /*3a90*/  UMOV UR7, 0x40004040 ;  /* 0x4000404000077882 */ /* 0x000fe20000000000 */
[----:B------:R-:W-:Y:S01]  /*3aa0*/  UMOV UR5, 0x40004040 ;  /* 0x4000404000057882 */ /* 0x000fe20000000000 */
[----:B------:R-:W-:Y:S01]  /*3ab0*/  UMOV UR21, 0x40004040 ;  /* 0x4000404000157882 */ /* 0x000fe20000000000 */
[----:B------:R2:W-:Y:S01]  /*3ac0*/  UTCHMMA.2CTA gdesc[UR4], gdesc[UR6], tmem[UR11], tmem[UR40], idesc[UR41], UP2 ;  /* 0x00ff2806040075ea */ /* 0x0005e2000920000b */
[----:B------:R-:W-:Y:S01]  /*3ad0*/  UPLOP3.LUT UP2, UPT, UPT, UPT, UPT, 0x80, 0x8 ;  /* 0x000000000008789c */ /* 0x000fe20003f4f070 */
[----:B------:R-:W-:Y:S01]  /*3ae0*/  UMOV UR19, 0x40004040 ;  /* 0x4000404000137882 */ /* 0x000fe20000000000 */
[----:B------:R-:W-:Y:S01]  /*3af0*/  UMOV UR17, 0x40004040 ;  /* 0x4000404000117882 */ /* 0x000fe20000000000 */
[----:B------:R2:W-:Y:S01]  /*3b00*/  UTCHMMA.2CTA gdesc[UR18], gdesc[UR20], tmem[UR11], tmem[UR38], idesc[UR39], UPT ;  /* 0x00ff2614120075ea */ /* 0x0005e2000ba0000b */
[----:B------:R-:W-:Y:S01]  /*3b10*/  UMOV UR15, 0x40004040 ;  /* 0x40004040000f7882 */ /* 0x000fe20000000000 */
[----:B------:R-:W-:Y:S01]  /*3b20*/  UMOV UR13, 0x40004040 ;  /* 0x40004040000d7882 */ /* 0x000fe20000000000 */
[----:B------:R-:W-:Y:S01]  /*3b30*/  UMOV UR9, 0x40004040 ;  /* 0x4000404000097882 */ /* 0x000fe20000000000 */
[----:B------:R2:W-:Y:S01]  /*3b40*/  UTCHMMA.2CTA gdesc[UR14], gdesc[UR16], tmem[UR11], tmem[UR36], idesc[UR37], UPT ;  /* 0x00ff24100e0075ea */ /* 0x0005e2000ba0000b */
[----:B------:R2:W-:Y:S01]  /*3b50*/  UTCHMMA.2CTA gdesc[UR8], gdesc[UR12], tmem[UR11], tmem[UR34], idesc[UR35], UPT ;  /* 0x00ff220c080075ea */ /* 0x0005e2000ba0000b */
[----:B------:R2:W-:Y:S01]  /*3b60*/  UTCBAR.2CTA.MULTICAST [UR25], URZ, UR28 ;  /* 0x000000ff190073e9 */ /* 0x0005e2000820081c */
[----:B------:R-:W-:Y:S01]  /*3b70*/  UMOV UR10, UR23 ;  /* 0x00000017000a7c82 */ /* 0x000fe20008000000 */
[----:B------:R-:W-:Y:S05]  /*3b80*/  BRA.U UP0, `(.L_x_71) ;  /* 0xfffffffd00507547 */ /* 0x000fea000b83ffff */
.L_x_68:
[----:B--2---:R-:W-:Y:S01]  /*3b90*/  UIADD3 UR4, UPT, UPT, UR31, 0x90, URZ ;  /* 0x000000901f047890 */ /* 0x004fe2000fffe0ff */
[----:B------:R-:W-:-:S08]  /*3ba0*/  UMOV UR22, UR27 ;  /* 0x0000001b00167c82 */ /* 0x000fd00008000000 */
[----:B------:R2:W-:Y:S01]  /*3bb0*/  UTCBAR.2CTA.MULTICAST [UR4], URZ, UR42 ;  /* 0x000000ff040073e9 */ /* 0x0005e2000820082a */
[----:B------:R-:W-:Y:S02]  /*3bc0*/  NOP ;  /* 0x0000000000007918 */ /* 0x000fe40000000000 */
.L_x_66:
[----:B--2---:R-:W-:Y:S01]  /*3bd0*/  UIADD3 UR4, UPT, UPT, UR32, 0x1, URZ ;  /* 0x0000000120047890 */ /* 0x004fe2000fffe0ff */
[----:B------:R-:W-:-:S03]  /*3be0*/  ISETP.NE.AND P0, PT, R8, 0x2, PT ;  /* 0x000000020800780c */ /* 0x000fc60003f05270 */
[----:B------:R-:W-:Y:S01]  /*3bf0*/  UISETP.NE.AND UP0, UPT, UR4, 0x4, UPT ;  /* 0x000000040400788c */ /* 0x000fe2000bf05270 */
[----:B-1----:R-:W-:Y:S02]  /*3c00*/  SEL R0, RZ, 0x1, P0 ;  /* 0x00000001ff007807 */ /* 0x002fe40000000000 */
[----:B------:R-:W-:Y:S01]  /*3c10*/  SEL R8, R8, RZ, P0 ;  /* 0x000000ff08087207 */ /* 0x000fe20000000000 */
[----:B------:R-:W-:Y:S01]  /*3c20*/  USEL UR5, URZ, 0x1, UP0 ;  /* 0x00000001ff057887 */ /* 0x000fe20008000000 */
[----:B------:R-:W-:Y:S01]  /*3c30*/  LOP3.LUT R3, R3, R0, RZ, 0x3c, !PT ;  /* 0x0000000003037212 */ /* 0x000fe200078e3cff */
[----:B------:R-:W-:-:S04]  /*3c40*/  USEL UR32, UR4, URZ, UP0 ;  /* 0x000000ff04207287 */ /* 0x000fc80008000000 */
[----:B------:R-:W-:Y:S01]  /*3c50*/  LOP3.LUT R9, R9, UR5, RZ, 0x3c, !PT ;  /* 0x0000000509097c12 */ /* 0x000fe2000f8e3cff */
[----:B------:R-:W-:Y:S07]  /*3c60*/  @P1 BRA `(.L_x_72) ;  /* 0xfffffff800881947 */ /* 0x000fee000383ffff */
[----:B------:R-:W1:Y:S01]  /*3c70*/  S2UR UR8, SR_CgaCtaId ;  /* 0x00000000000879c3 */ /* 0x000e620000008800 */
[----:B------:R-:W-:Y:S01]  /*3c80*/  ELECT P0, URZ, PT ;  /* 0x0000000000ff782f */ /* 0x000fe20003800000 */
[----:B------:R-:W-:Y:S01]  /*3c90*/  HFMA2 R0, -RZ, RZ, 0, 5.9604644775390625e-08 ;  /* 0x00000001ff007431 */ /* 0x000fe200000001ff */
[----:B------:R-:W-:-:S05]  /*3ca0*/  UMOV UR4, 0x40 ;  /* 0x0000004000047882 */ /* 0x000fca0000000000 */
[----:B------:R-:W-:Y:S01]  /*3cb0*/  UVIRTCOUNT.DEALLOC.SMPOOL 0x80 ;  /* 0x000000800000784c */ /* 0x000fe20000000000 */
[----:B------:R-:W-:Y:S02]  /*3cc0*/  UISETP.NE.AND UP1, UPT, UR48, URZ, UPT ;  /* 0x000000ff3000728c */ /* 0x000fe4000bf25270 */
[----:B-1----:R-:W-:-:S09]  /*3cd0*/  ULEA UR8, UR8, UR4, 0x18 ;  /* 0x0000000408087291 */ /* 0x002fd2000f8ec0ff */
[----:B------:R1:W-:Y:S01]  /*3ce0*/  @P0 STS.U8 [UR8+0x1c], R0 ;  /* 0x00001c00ff000988 */ /* 0x0003e20008000008 */
[----:B------:R-:W-:Y:S05]  /*3cf0*/  BRA.U UP1, `(.L_x_73) ;  /* 0x0000000101a07547 */ /* 0x000fea000b800000 */
[----:B------:R-:W-:Y:S01]  /*3d00*/  UIADD3 UR7, UPT, UPT, UR26, 0xb0, URZ ;  /* 0x000000b01a077890 */ /* 0x000fe2000fffe0ff */
[----:B------:R-:W-:-:S03]  /*3d10*/  SHF.L.U32 R2, R9, 0x1f, RZ ;  /* 0x0000001f09027819 */ /* 0x000fc600000006ff */
[----:B------:R-:W-:-:S09]  /*3d20*/  ULEA UR4, UR32, UR7, 0x3 ;  /* 0x0000000720047291 */ /* 0x000fd2000f8e18ff */
[----:B------:R-:W2:Y:S02]  /*3d30*/  SYNCS.PHASECHK.TRANS64.TRYWAIT P0, [UR4], R2 ;  /* 0x00000002ff0075a7 */ /* 0x000ea40008001104 */
[----:B--2---:R-:W-:Y:S05]  /*3d40*/  @!P0 BRA `(.L_x_74) ;  /* 0x0000005400248947 */ /* 0x004fea0003800000 */
.L_x_166:
[----:B------:R-:W-:-:S04]  /*3d50*/  UIADD3 UR4, UPT, UPT, UR32, 0x1, URZ ;  /* 0x0000000120047890 */ /* 0x000fc8000fffe0ff */
[----:B------:R-:W-:-:S04]  /*3d60*/  UISETP.NE.AND UP0, UPT, UR4, 0x4, UPT ;  /* 0x000000040400788c */ /* 0x000fc8000bf05270 */
[----:B------:R-:W-:Y:S02]  /*3d70*/  USEL UR6, URZ, 0x1, UP0 ;  /* 0x00000001ff067887 */ /* 0x000fe40008000000 */
[----:B------:R-:W-:-:S04]  /*3d80*/  USEL UR4, UR4, URZ, UP0 ;  /* 0x000000ff04047287 */ /* 0x000fc80008000000 */
[----:B------:R-:W-:Y:S01]  /*3d90*/  ULEA UR5, UR4, UR7, 0x3 ;  /* 0x0000000704057291 */ /* 0x000fe2000f8e18ff */
[----:B-1----:R-:W-:-:S04]  /*3da0*/  LOP3.LUT R2, R9, UR6, RZ, 0x3c, !PT ;  /* 0x0000000609027c12 */ /* 0x002fc8000f8e3cff */
[----:B------:R-:W-:-:S04]  /*3db0*/  SHF.L.U32 R3, R2, 0x1f, RZ ;  /* 0x0000001f02037819 */ /* 0x000fc800000006ff */
[----:B------:R-:W1:Y:S02]  /*3dc0*/  SYNCS.PHASECHK.TRANS64.TRYWAIT P0, [UR5], R3 ;  /* 0x00000003ff0075a7 */ /* 0x000e640008001105 */
[----:B-1----:R-:W-:Y:S05]  /*3dd0*/  @!P0 BRA `(.L_x_75) ;  /* 0x0000005400188947 */ /* 0x002fea0003800000 */
.L_x_168:
[----:B------:R-:W-:-:S04]  /*3de0*/  UIADD3 UR4, UPT, UPT, UR4, 0x1, URZ ;  /* 0x0000000104047890 */ /* 0x000fc8000fffe0ff */
[----:B------:R-:W-:-:S04]  /*3df0*/  UISETP.NE.AND UP0, UPT, UR4, 0x4, UPT ;  /* 0x000000040400788c */ /* 0x000fc8000bf05270 */
[----:B------:R-:W-:Y:S02]  /*3e00*/  USEL UR6, URZ, 0x1, UP0 ;  /* 0x00000001ff067887 */ /* 0x000fe40008000000 */
[----:B------:R-:W-:-:S04]  /*3e10*/  USEL UR4, UR4, URZ, UP0 ;  /* 0x000000ff04047287 */ /* 0x000fc80008000000 */
[----:B------:R-:W-:Y:S01]  /*3e20*/  ULEA UR5, UR4, UR7, 0x3 ;  /* 0x0000000704057291 */ /* 0x000fe2000f8e18ff */
[----:B------:R-:W-:-:S04]  /*3e30*/  LOP3.LUT R2, R2, UR6, RZ, 0x3c, !PT ;  /* 0x0000000602027c12 */ /* 0x000fc8000f8e3cff */
[----:B-1----:R-:W-:-:S04]  /*3e40*/  SHF.L.U32 R3, R2, 0x1f, RZ ;  /* 0x0000001f02037819 */ /* 0x002fc800000006ff */
[----:B------:R-:W1:Y:S02]  /*3e50*/  SYNCS.PHASECHK.TRANS64.TRYWAIT P0, [UR5], R3 ;  /* 0x00000003ff0075a7 */ /* 0x000e640008001105 */
[----:B-1----:R-:W-:Y:S05]  /*3e60*/  @!P0 BRA `(.L_x_76) ;  /* 0x00000054000c8947 */ /* 0x002fea0003800000 */
.L_x_170:
[----:B------:R-:W-:-:S04]  /*3e70*/  UIADD3 UR4, UPT, UPT, UR4, 0x1, URZ ;  /* 0x0000000104047890 */ /* 0x000fc8000fffe0ff */
[----:B------:R-:W-:-:S04]  /*3e80*/  UISETP.NE.AND UP0, UPT, UR4, 0x4, UPT ;  /* 0x000000040400788c */ /* 0x000fc8000bf05270 */
[----:B------:R-:W-:Y:S02]  /*3e90*/  USEL UR5, URZ, 0x1, UP0 ;  /* 0x00000001ff057887 */ /* 0x000fe40008000000 */
[----:B------:R-:W-:-:S04]  /*3ea0*/  USEL UR4, UR4, URZ, UP0 ;  /* 0x000000ff04047287 */ /* 0x000fc80008000000 */
[----:B------:R-:W-:Y:S01]  /*3eb0*/  ULEA UR4, UR4, UR7, 0x3 ;  /* 0x0000000704047291 */ /* 0x000fe2000f8e18ff */
[----:B------:R-:W-:-:S04]  /*3ec0*/  LOP3.LUT R2, R2, UR5, RZ, 0x3c, !PT ;  /* 0x0000000502027c12 */ /* 0x000fc8000f8e3cff */
[----:B------:R-:W-:Y:S01]  /*3ed0*/  SHF.L.U32 R2, R2, 0x1f, RZ ;  /* 0x0000001f02027819 */ /* 0x000fe200000006ff */
[----:B-1----:R-:W-:-:S04]  /*3ee0*/  IMAD.U32 R0, RZ, RZ, UR4 ;  /* 0x00000004ff007e24 */ /* 0x002fc8000f8e00ff */
[----:B------:R1:W2:Y:S03]  /*3ef0*/  SYNCS.PHASECHK.TRANS64.TRYWAIT P0, [R0+URZ], R2 ;  /* 0x00000002000075a7 */ /* 0x0002a600080011ff */
[----:B--2---:R-:W-:Y:S05]  /*3f00*/  @!P0 NANOSLEEP.SYNCS 0x989680 ;  /* 0x009896800000895d */ /* 0x004fea0003900000 */
[----:B------:R-:W2:Y:S02]  /*3f10*/  @!P0 SYNCS.PHASECHK.TRANS64 P0, [R0+URZ], R2 ;  /* 0x00000002000085a7 */ /* 0x000ea400080010ff */
[----:B--2---:R-:W-:Y:S05]  /*3f20*/  @P0 BRA `(.L_x_77) ;  /* 0x0000000000200947 */ /* 0x004fea0003800000 */
.L_x_78:
[----:B--2---:R2:W4:Y:S02]  /*3f30*/  SYNCS.PHASECHK.TRANS64.TRYWAIT P0, [R0+URZ], R2 ;  /* 0x00000002000075a7 */ /* 0x00452400080011ff */
[----:B----4-:R-:W-:Y:S05]  /*3f40*/  @!P0 NANOSLEEP.SYNCS 0x989680 ;  /* 0x009896800000895d */ /* 0x010fea0003900000 */
[----:B------:R-:W4:Y:S02]  /*3f50*/  @!P0 SYNCS.PHASECHK.TRANS64 P0, [R0+URZ], R2 ;  /* 0x00000002000085a7 */ /* 0x000f2400080010ff */
[----:B----4-:R-:W-:Y:S05]  /*3f60*/  @!P0 BRA `(.L_x_78) ;  /* 0xfffffffc00f08947 */ /* 0x010fea000383ffff */
[----:B------:R-:W-:Y:S05]  /*3f70*/  BRA `(.L_x_77) ;  /* 0x00000000000c7947 */ /* 0x000fea0003800000 */
.L_x_73:
[----:B------:R-:W-:-:S04]  /*3f80*/  UIADD3 UR4, UPT, UPT, UR26, 0xf0, URZ ;  /* 0x000000f01a047890 */ /* 0x000fc8000fffe0ff */
[----:B------:R-:W-:-:S09]  /*3f90*/  UPRMT UR4, UR49, 0x654, UR4 ;  /* 0x0000065431047896 */ /* 0x000fd20008000004 */
[----:B------:R-:W-:Y:S03]  /*3fa0*/  SYNCS.ARRIVE.TRANS64.RED.A1T0 RZ, [UR4], RZ ;  /* 0x000000ffffff79a7 */ /* 0x000fe60008100404 */
.L_x_77:
[----:B-12---:R-:W-:Y:S01]  /*3fb0*/  SHF.L.U32 R2, RZ, 0x1f, RZ ;  /* 0x0000001fff027819 */ /* 0x006fe200000006ff */
[----:B------:R-:W-:Y:S01]  /*3fc0*/  UIADD3 UR4, UPT, UPT, UR26, 0xf0, URZ ;  /* 0x000000f01a047890 */ /* 0x000fe2000fffe0ff */
[----:B------:R-:W-:Y:S02]  /*3fd0*/  PLOP3.LUT P0, PT, PT, PT, UP1, 0x80, 0x8 ;  /* 0x000000000008781c */ /* 0x000fe40003f0f018 */
[----:B------:R-:W1:Y:S02]  /*3fe0*/  SYNCS.PHASECHK.TRANS64.TRYWAIT P1, [UR26+0xf0], R2 ;  /* 0x0000f002ff0075a7 */ /* 0x000e64000802111a */
[----:B-1----:R-:W-:Y:S09]  /*3ff0*/  @!P1 BRA `(.L_x_79) ;  /* 0x0000005000c09947 */ /* 0x002ff20003800000 */
.L_x_172:
[----:B------:R-:W-:Y:S01]  /*4000*/  @!UP1 UPRMT UR4, UR49, 0x654, UR4 ;  /* 0x0000065431049896 */ /* 0x000fe20008000004 */
[----:B------:R-:W-:Y:S01]  /*4010*/  UMOV UR5, 0xffff ;  /* 0x0000ffff00057882 */ /* 0x000fe20000000000 */
[----:B------:R-:W-:-:S07]  /*4020*/  UMOV UR6, 0x1 ;  /* 0x0000000100067882 */ /* 0x000fce0000000000 */
[----:B------:R-:W-:Y:S01]  /*4030*/  @!P0 SYNCS.ARRIVE.TRANS64.RED.A1T0 RZ, [UR4], RZ ;  /* 0x000000ffffff89a7 */ /* 0x000fe20008100404 */
[----:B------:R-:W-:Y:S01]  /*4040*/  NOP ;  /* 0x0000000000007918 */ /* 0x000fe20000000000 */
[----:B-1----:R-:W1:Y:S01]  /*4050*/  LDS R0, [UR8+0x14] ;  /* 0x00001408ff007984 */ /* 0x002e620008000800 */
[----:B------:R-:W-:-:S04]  /*4060*/  ULOP3.LUT UR4, UR44, 0xffff, URZ, 0xc0, !UPT ;  /* 0x0000ffff2c047892 */ /* 0x000fc8000f8ec0ff */
[----:B------:R-:W-:-:S04]  /*4070*/  USHF.R.U32.HI UR4, URZ, 0x5, UR4 ;  /* 0x00000005ff047899 */ /* 0x000fc80008011604 */
[----:B------:R-:W-:Y:S02]  /*4080*/  USHF.L.U32 UR5, UR5, UR4, URZ ;  /* 0x0000000405057299 */ /* 0x000fe400080006ff */
[----:B------:R-:W-:-:S04]  /*4090*/  USHF.L.U32 UR4, UR6, UR4, URZ ;  /* 0x0000000406047299 */ /* 0x000fc800080006ff */
[----:B-1----:R-:W-:-:S04]  /*40a0*/  LOP3.LUT R0, R0, UR5, RZ, 0xc0, !PT ;  /* 0x0000000500007c12 */ /* 0x002fc8000f8ec0ff */
[----:B------:R-:W-:-:S13]  /*40b0*/  ISETP.NE.AND P0, PT, R0, UR5, PT ;  /* 0x0000000500007c0c */ /* 0x000fda000bf05270 */
[----:B------:R-:W-:Y:S05]  /*40c0*/  @P0 BRA `(.L_x_80) ;  /* 0x0000000000580947 */ /* 0x000fea0003800000 */
[----:B------:R-:W1:Y:S02]  /*40d0*/  LDS R0, [UR8+0x18] ;  /* 0x00001808ff007984 */ /* 0x000e640008000800 */
[----:B-1----:R-:W-:-:S04]  /*40e0*/  LOP3.LUT R0, R0, UR4, RZ, 0xc0, !PT ;  /* 0x0000000400007c12 */ /* 0x002fc8000f8ec0ff */
[----:B------:R-:W-:-:S13]  /*40f0*/  ISETP.NE.AND P0, PT, R0, UR4, PT ;  /* 0x0000000400007c0c */ /* 0x000fda000bf05270 */
[----:B------:R-:W-:Y:S05]  /*4100*/  @P0 BRA `(.L_x_81) ;  /* 0x00000000003c0947 */ /* 0x000fea0003800000 */
[----:B------:R-:W1:Y:S01]  /*4110*/  S2R R2, SR_LANEID ;  /* 0x0000000000027919 */ /* 0x000e620000000000 */
[----:B------:R-:W-:-:S06]  /*4120*/  ULOP3.LUT UR5, URZ, UR5, URZ, 0x33, !UPT ;  /* 0x00000005ff057292 */ /* 0x000fcc000f8e33ff */
[----:B------:R-:W-:-:S04]  /*4130*/  IMAD.U32 R0, RZ, RZ, UR5 ;  /* 0x00000005ff007e24 */ /* 0x000fc8000f8e00ff */
[----:B------:R2:W4:Y:S02]  /*4140*/  REDUX UR7, R0 ;  /* 0x00000000000773c4 */ /* 0x0005240000000000 */
[----:B------:R1:W-:Y:S01]  /*4150*/  UTCATOMSWS.AND URZ, UR5 ;  /* 0x0000000500ff79e3 */ /* 0x0003e20008000000 */
[----:B--2---:R-:W-:Y:S01]  /*4160*/  LOP3.LUT R0, RZ, UR4, RZ, 0x33, !PT ;  /* 0x00000004ff007c12 */ /* 0x004fe2000f8e33ff */
[----:B------:R-:W-:Y:S02]  /*4170*/  VOTEU.ANY UR4, UPT, PT ;  /* 0x0000000000047886 */ /* 0x000fe400038e0100 */
[----:B------:R-:W-:Y:S02]  /*4180*/  UFLO.U32 UR4, UR4 ;  /* 0x00000004000472bd */ /* 0x000fe400080e0000 */
[----:B------:R-:W2:Y:S04]  /*4190*/  REDUX UR6, R0 ;  /* 0x00000000000673c4 */ /* 0x000ea80000000000 */
[----:B-1----:R-:W-:-:S02]  /*41a0*/  ISETP.EQ.U32.AND P0, PT, R2, UR4, PT ;  /* 0x0000000402007c0c */ /* 0x002fc4000bf02070 */
[----:B----4-:R-:W-:-:S11]  /*41b0*/  MOV R2, UR7 ;  /* 0x0000000700027c02 */ /* 0x010fd60008000f00 */
[----:B------:R1:W-:Y:S01]  /*41c0*/  @P0 ATOMS.AND RZ, [UR8+0x14], R2 ;  /* 0x00001402ffff098c */ /* 0x0003e2000a800008 */
[----:B--2---:R-:W-:-:S05]  /*41d0*/  IMAD.U32 R0, RZ, RZ, UR6 ;  /* 0x00000006ff007e24 */ /* 0x004fca000f8e00ff */
[----:B------:R1:W-:Y:S01]  /*41e0*/  @P0 ATOMS.AND RZ, [UR8+0x18], R0 ;  /* 0x00001800ffff098c */ /* 0x0003e2000a800008 */
[----:B------:R-:W-:Y:S05]  /*41f0*/  BRA `(.L_x_82) ;  /* 0x0000000000147947 */ /* 0x000fea0003800000 */
.L_x_81:
[----:B------:R-:W-:Y:S02]  /*4200*/  MOV R2, 0x4220 ;  /* 0x0000422000027802 */ /* 0x000fe40000000f00 */
[----:B---3-5:R-:W-:Y:S05]  /*4210*/  CALL.REL.NOINC `($__internal_0_$__cuda_sm10x_tcgen05_guardrail_trap_col_being_dealloced_not_returned_by_alloc) ;  /* 0x0000005400a07944 */ /* 0x028fea0003c00000 */
[----:B------:R-:W-:Y:S05]  /*4220*/  BRA `(.L_x_82) ;  /* 0x0000000000087947 */ /* 0x000fea0003800000 */
.L_x_80:
[----:B------:R-:W-:Y:S02]  /*4230*/  MOV R2, 0x4250 ;  /* 0x0000425000027802 */ /* 0x000fe40000000f00 */
[----:B---3-5:R-:W-:Y:S05]  /*4240*/  CALL.REL.NOINC `($__internal_2_$__cuda_sm10x_tcgen05_guardrail_trap_unallocated_columns_being_dealloced) ;  /* 0x0000005400ac7944 */ /* 0x028fea0003c00000 */
.L_x_82:
[----:B------:R-:W-:Y:S01]  /*4250*/  NOP ;  /* 0x0000000000007918 */ /* 0x000fe20000000000 */
[----:B------:R-:W-:Y:S05]  /*4260*/  EXIT ;  /* 0x000000000000794d */ /* 0x000fea0003800000 */
.L_x_53:
[----:B------:R-:W-:-:S09]  /*4270*/  UISETP.NE.OR UP0, UPT, UR25, 0x3, !UP3 ;  /* 0x000000031900788c */ /* 0x000fd2000df05670 */
[----:B------:R-:W-:Y:S05]  /*4280*/  BRA.U UP0, `(.L_x_83) ;  /* 0x0000001100b87547 */ /* 0x000fea000b800000 */
[----:B------:R-:W1:Y:S01]  /*4290*/  LDCU UR31, c[0x0][0x370] ;  /* 0x00006e00ff1f77ac */ /* 0x000e620008000800 */
[----:B------:R-:W2:Y:S01]  /*42a0*/  LDC.64 R16, c[0x0][0x348] ;  /* 0x0000d200ff107b82 */ /* 0x000ea20000000a00 */
[----:B------:R-:W-:Y:S02]  /*42b0*/  HFMA2 R13, -RZ, RZ, 0, 0 ;  /* 0x00000000ff0d7431 */ /* 0x000fe400000001ff */
[----:B------:R-:W-:Y:S01]  /*42c0*/  IMAD.MOV.U32 R15, RZ, RZ, 0x1 ;  /* 0x00000001ff0f7424 */ /* 0x000fe200078e00ff */
[----:B------:R-:W1:Y:S01]  /*42d0*/  LDCU.128 UR48, c[0x0][0xb10] ;  /* 0x00016200ff3077ac */ /* 0x000e620008000c00 */
[----:B------:R-:W-:Y:S01]  /*42e0*/  IMAD.MOV.U32 R14, RZ, RZ, RZ ;  /* 0x000000ffff0e7224 */ /* 0x000fe200078e00ff */
[----:B------:R-:W-:Y:S01]  /*42f0*/  MOV R7, 0x1000 ;  /* 0x0000100000077802 */ /* 0x000fe20000000f00 */
[----:B------:R-:W3:Y:S01]  /*4300*/  LDCU UR30, c[0x0][0x374] ;  /* 0x00006e80ff1e77ac */ /* 0x000ee20008000800 */
[----:B------:R-:W4:Y:S01]  /*4310*/  LDC.64 R2, c[0x0][0x888] ;  /* 0x00022200ff027b82 */ /* 0x000f220000000a00 */
[----:B------:R-:W3:Y:S01]  /*4320*/  LDCU UR15, c[0x0][0xb0c] ;  /* 0x00016180ff0f77ac */ /* 0x000ee20008000800 */
[----:B------:R-:W2:Y:S06]  /*4330*/  LDCU UR52, c[0x0][0xb20] ;  /* 0x00016400ff3477ac */ /* 0x000eac0008000800 */
[----:B------:R-:W4:Y:S01]  /*4340*/  LDC.64 R4, c[0x0][0x890] ;  /* 0x00022400ff047b82 */ /* 0x000f220000000a00 */
[----:B------:R-:W2:Y:S01]  /*4350*/  LDCU UR4, c[0x0][0xb30] ;  /* 0x00016600ff0477ac */ /* 0x000ea20008000800 */
[----:B------:R-:W-:Y:S01]  /*4360*/  UMOV UR21, 0x400 ;  /* 0x0000040000157882 */ /* 0x000fe20000000000 */
[----:B-1----:R-:W-:-:S02]  /*4370*/  UIMAD.WIDE.U32 UR6, UR31, UR48, URZ ;  /* 0x000000301f0672a5 */ /* 0x002fc4000f8e00ff */
[----:B---3--:R-:W-:Y:S02]  /*4380*/  UIMAD.WIDE.U32 UR8, UR30, UR51, URZ ;  /* 0x000000331e0872a5 */ /* 0x008fe4000f8e00ff */
[----:B------:R-:W-:Y:S02]  /*4390*/  ULEA UR21, UR47, UR21, 0x18 ;  /* 0x000000152f157291 */ /* 0x000fe4000f8ec0ff */
[----:B------:R-:W-:Y:S02]  /*43a0*/  UPLOP3.LUT UP2, UPT, UPT, UPT, UPT, 0x40, 0x4 ;  /* 0x000000000004789c */ /* 0x000fe40003f4e870 */
[----:B------:R-:W-:Y:S01]  /*43b0*/  UIADD3 UR37, UPT, UPT, UR21, 0x38, URZ ;  /* 0x0000003815257890 */ /* 0x000fe2000fffe0ff */
[----:B------:R-:W-:Y:S01]  /*43c0*/  UMOV UR6, UR7 ;  /* 0x0000000700067c82 */ /* 0x000fe20008000000 */
[----:B------:R-:W-:Y:S01]  /*43d0*/  UMOV UR38, UR9 ;  /* 0x0000000900267c82 */ /* 0x000fe20008000000 */
[----:B------:R-:W-:Y:S02]  /*43e0*/  UISETP.GE.AND UP0, UPT, UR45, 0x1, UPT ;  /* 0x000000012d00788c */ /* 0x000fe4000bf06270 */
[----:B------:R-:W-:Y:S01]  /*43f0*/  UISETP.NE.AND UP4, UPT, UR45, 0x1, UPT ;  /* 0x000000012d00788c */ /* 0x000fe2000bf85270 */
[----:B------:R-:W1:Y:S01]  /*4400*/  LDCU.64 UR22, c[0x0][0xb28] ;  /* 0x00016500ff1677ac */ /* 0x000e620008000a00 */
[----:B------:R-:W-:-:S02]  /*4410*/  UISETP.NE.AND UP6, UPT, UR15, 0x1, UPT ;  /* 0x000000010f00788c */ /* 0x000fc4000bfc5270 */
[----:B------:R-:W-:Y:S02]  /*4420*/  UISETP.NE.AND UP5, UPT, UR50, 0x1, UPT ;  /* 0x000000013200788c */ /* 0x000fe4000bfa5270 */
[----:B------:R-:W-:Y:S02]  /*4430*/  UIADD3 UR41, UPT, UPT, UR21, 0x20, URZ ;  /* 0x0000002015297890 */ /* 0x000fe4000fffe0ff */
[----:B------:R-:W-:Y:S02]  /*4440*/  UIADD3 UR33, UPT, UPT, UR21, 0x28, URZ ;  /* 0x0000002815217890 */ /* 0x000fe4000fffe0ff */
[----:B------:R-:W-:Y:S02]  /*4450*/  UIADD3 UR25, UPT, UPT, UR21, 0x30, URZ ;  /* 0x0000003015197890 */ /* 0x000fe4000fffe0ff */
[----:B------:R-:W-:Y:S02]  /*4460*/  UPRMT UR37, UR47, 0x654, UR37 ;  /* 0x000006542f257896 */ /* 0x000fe40008000025 */
[----:B------:R-:W-:-:S02]  /*4470*/  USHF.R.U32.HI UR39, URZ, UR49, UR6 ;  /* 0x00000031ff277299 */ /* 0x000fc40008011606 */
[----:B--2---:R-:W-:Y:S02]  /*4480*/  USHF.R.U32.HI UR38, URZ, UR52, UR38 ;  /* 0x00000034ff267299 */ /* 0x004fe40008011626 */
[----:B------:R-:W-:-:S11]  /*4490*/  UISETP.NE.AND UP3, UPT, UR4, 0x1, UPT ;  /* 0x000000010400788c */ /* 0x000fd6000bf65270 */
.L_x_94:
[C---:B------:R-:W-:Y:S02]  /*44a0*/  LEA R12, R14.reuse, UR21, 0x3 ;  /* 0x000000150e0c7c11 */ /* 0x040fe4000f8e18ff */
[----:B------:R-:W-:Y:S02]  /*44b0*/  SHF.L.U32 R0, R13, 0x1f, RZ ;  /* 0x0000001f0d007819 */ /* 0x000fe400000006ff */
[----:B------:R-:W-:Y:S02]  /*44c0*/  LEA R8, R14, UR21, 0x4 ;  /* 0x000000150e087c11 */ /* 0x000fe4000f8e20ff */
[----:B--2---:R-:W2:Y:S02]  /*44d0*/  SYNCS.PHASECHK.TRANS64.TRYWAIT P0, [R12+URZ+0x70], R0 ;  /* 0x000070000c0075a7 */ /* 0x004ea400080011ff */
[----:B--2---:R-:W-:Y:S05]  /*44e0*/  @!P0 BRA `(.L_x_84) ;  /* 0x0000004c009c8947 */ /* 0x004fea0003800000 */
.L_x_173:
[----:B------:R-:W3:Y:S01]  /*44f0*/  LDS.128 R8, [R8+0x100] ;  /* 0x0001000008087984 */ /* 0x000ee20000000c00 */
[----:B------:R-:W-:Y:S01]  /*4500*/  UISETP.GE.AND UP0, UPT, UR45, 0x1, UPT ;  /* 0x000000012d00788c */ /* 0x000fe2000bf06270 */
[----:B------:R-:W-:Y:S01]  /*4510*/  @!PT LDS RZ, [RZ] ;  /* 0x00000000fffff984 */ /* 0x000fe20000000800 */
[----:B------:R-:W-:Y:S01]  /*4520*/  @!PT LDS RZ, [RZ] ;  /* 0x00000000fffff984 */ /* 0x000fe20000000800 */
[----:B------:R-:W-:Y:S01]  /*4530*/  @!PT LDS RZ, [RZ] ;  /* 0x00000000fffff984 */ /* 0x000fe20000000800 */
[----:B------:R-:W-:Y:S01]  /*4540*/  @!PT LDS RZ, [RZ] ;  /* 0x00000000fffff984 */ /* 0x000fe20000000800 */
[----:B------:R1:W-:Y:S06]  /*4550*/  MEMBAR.ALL.CTA ;  /* 0x0000000000007992 */ /* 0x0003ec0000008000 */
[----:B-1----:R-:W1:Y:S01]  /*4560*/  FENCE.VIEW.ASYNC.S ;  /* 0x00000000000073c6 */ /* 0x002e620000000000 */
[----:B---3--:R-:W-:Y:S11]  /*4570*/  LOP3.LUT P0, RZ, R10, 0x1, RZ, 0xc0, !PT ;  /* 0x000000010aff7812 */ /* 0x008ff6000780c0ff */
[----:B------:R-:W-:Y:S02]  /*4580*/  @!UPT UIADD3 URZ, UPT, UPT, URZ, URZ, URZ ;  /* 0x000000fffffff290 */ /* 0x000fe4000fffe0ff */
[----:B-1----:R-:W-:Y:S01]  /*4590*/  VOTEU.ANY UP1, P0 ;  /* 0x0000000000ff7886 */ /* 0x002fe20000020100 */
[----:B------:R-:W-:Y:S11]  /*45a0*/  PLOP3.LUT P0, PT, PT, PT, UP1, 0x80, 0x8 ;  /* 0x000000000008781c */ /* 0x000ff60003f0f018 */
[----:B------:R-:W-:Y:S02]  /*45b0*/  @!UPT UIADD3 URZ, UPT, UPT, URZ, URZ, URZ ;  /* 0x000000fffffff290 */ /* 0x000fe4000fffe0ff */
[----:B--2---:R-:W-:Y:S02]  /*45c0*/  @P0 SHF.R.U32.HI R0, RZ, 0x10, R9 ;  /* 0x00000010ff000819 */ /* 0x004fe40000011609 */
[----:B------:R-:W-:Y:S02]  /*45d0*/  @P0 MOV R6, R8 ;  /* 0x0000000800060202 */ /* 0x000fe40000000f00 */
[----:B------:R-:W-:Y:S01]  /*45e0*/  @P0 R2UR UR4, R0 ;  /* 0x00000000000402ca */ /* 0x000fe200000e0000 */
[----:B------:R-:W-:Y:S01]  /*45f0*/  VIADD R0, R12, 0x80 ;  /* 0x000000800c007836 */ /* 0x000fe20000000000 */
[----:B------:R-:W-:Y:S02]  /*4600*/  @P0 LOP3.LUT R8, R9, 0xffff, RZ, 0xc0, !PT ;  /* 0x0000ffff09080812 */ /* 0x000fe400078ec0ff */
[----:B------:R-:W-:Y:S02]  /*4610*/  @P0 R2UR UR6, R6 ;  /* 0x00000000060602ca */ /* 0x000fe400000e0000 */
[----:B------:R-:W-:Y:S02]  /*4620*/  PRMT R0, RZ, 0x654, R0 ;  /* 0x00000654ff007816 */ /* 0x000fe40000000000 */
[----:B------:R-:W-:Y:S02]  /*4630*/  @P0 R2UR UR5, R8 ;  /* 0x00000000080502ca */ /* 0x000fe400000e0000 */
[----:B------:R1:W-:Y:S03]  /*4640*/  SYNCS.ARRIVE.TRANS64.RED.A1T0 RZ, [R0+URZ], RZ ;  /* 0x000000ff00ff79a7 */ /* 0x0003e600081004ff */
[----:B------:R-:W-:Y:S04]  /*4650*/  @UP1 UMOV UR29, UR4 ;  /* 0x00000004001d1c82 */ /* 0x000fe80008000000 */
[----:B------:R-:W-:Y:S04]  /*4660*/  @UP1 UMOV UR14, UR6 ;  /* 0x00000006000e1c82 */ /* 0x000fe80008000000 */
[----:B------:R-:W-:Y:S01]  /*4670*/  @UP1 UMOV UR13, UR5 ;  /* 0x00000005000d1c82 */ /* 0x000fe20008000000 */
[----:B------:R-:W-:Y:S05]  /*4680*/  BRA.U !UP0, `(.L_x_85) ;  /* 0x0000000108a47547 */ /* 0x000fea000b800000 */
[----:B------:R-:W-:Y:S02]  /*4690*/  UIMAD.WIDE.U32 UR16, UR13, UR51, URZ ;  /* 0x000000330d1072a5 */ /* 0x000fe4000f8e00ff */
[----:B------:R-:W-:Y:S02]  /*46a0*/  UIMAD.WIDE.U32 UR18, UR14, UR48, URZ ;  /* 0x000000300e1272a5 */ /* 0x000fe4000f8e00ff */
[----:B------:R-:W-:Y:S02]  /*46b0*/  USEL UR4, UR30, UR38, !UP5 ;  /* 0x000000261e047287 */ /* 0x000fe4000e800000 */
[----:B------:R-:W-:Y:S02]  /*46c0*/  USEL UR7, UR31, UR39, !UP6 ;  /* 0x000000271f077287 */ /* 0x000fe4000f000000 */
[----:B------:R-:W-:Y:S02]  /*46d0*/  UIMAD.WIDE.U32 UR8, UR4, UR22, URZ ;  /* 0x00000016040872a5 */ /* 0x000fe4000f8e00ff */
[----:B------:R-:W-:Y:S01]  /*46e0*/  UIMAD.WIDE.U32 UR10, UR7, UR22, URZ ;  /* 0x00000016070a72a5 */ /* 0x000fe2000f8e00ff */
[----:B------:R-:W-:Y:S02]  /*46f0*/  UMOV UR5, UR17 ;  /* 0x0000001100057c82 */ /* 0x000fe40008000000 */
[----:B------:R-:W-:Y:S03]  /*4700*/  USHF.R.U32.HI UR6, URZ, UR52, UR5 ;  /* 0x00000034ff067299 */ /* 0x000fe60008011605 */
[----:B------:R-:W-:Y:S01]  /*4710*/  UMOV UR5, UR19 ;  /* 0x0000001300057c82 */ /* 0x000fe20008000000 */
[----:B------:R-:W-:Y:S02]  /*4720*/  USEL UR6, UR13, UR6, !UP5 ;  /* 0x000000060d067287 */ /* 0x000fe4000e800000 */
[----:B------:R-:W-:Y:S03]  /*4730*/  USHF.R.U32.HI UR12, URZ, UR49, UR5 ;  /* 0x00000031ff0c7299 */ /* 0x000fe60008011605 */
[----:B------:R-:W-:Y:S02]  /*4740*/  UMOV UR5, UR9 ;  /* 0x0000000900057c82 */ /* 0x000fe40008000000 */
[----:B------:R-:W-:Y:S03]  /*4750*/  @UP4 USHF.R.U32.HI UR4, URZ, UR23, UR5 ;  /* 0x00000017ff044299 */ /* 0x000fe60008011605 */
[----:B------:R-:W-:Y:S01]  /*4760*/  UMOV UR5, UR11 ;  /* 0x0000000b00057c82 */ /* 0x000fe20008000000 */
[----:B------:R-:W-:Y:S02]  /*4770*/  UIMAD UR4, UR45, UR4, URZ ;  /* 0x000000042d0472a4 */ /* 0x000fe4000f8e02ff */
[----:B------:R-:W-:Y:S02]  /*4780*/  @UP4 USHF.R.U32.HI UR7, URZ, UR23, UR5 ;  /* 0x00000017ff074299 */ /* 0x000fe40008011605 */
[----:B------:R-:W-:Y:S02]  /*4790*/  UIMAD.WIDE.U32 UR10, UR6, UR22, URZ ;  /* 0x00000016060a72a5 */ /* 0x000fe4000f8e00ff */
[----:B------:R-:W-:Y:S02]  /*47a0*/  USEL UR5, UR14, UR12, !UP6 ;  /* 0x0000000c0e057287 */ /* 0x000fe4000f000000 */
[----:B------:R-:W-:Y:S02]  /*47b0*/  UIMAD UR8, UR45, UR7, URZ ;  /* 0x000000072d0872a4 */ /* 0x000fe4000f8e02ff */
[----:B------:R-:W-:Y:S03]  /*47c0*/  UISETP.GE.AND UP0, UPT, UR6, UR4, UPT ;  /* 0x000000040600728c */ /* 0x000fe6000bf06270 */
[----:B------:R-:W-:Y:S01]  /*47d0*/  UMOV UR4, UR11 ;  /* 0x0000000b00047c82 */ /* 0x000fe20008000000 */
[----:B------:R-:W-:Y:S02]  /*47e0*/  UISETP.GE.OR UP0, UPT, UR5, UR8, UP0 ;  /* 0x000000080500728c */ /* 0x000fe40008706670 */
[----:B------:R-:W-:Y:S02]  /*47f0*/  USHF.R.U32.HI UR4, URZ, UR23, UR4 ;  /* 0x00000017ff047299 */ /* 0x000fe40008011604 */
[----:B------:R-:W-:Y:S02]  /*4800*/  UIMAD.WIDE.U32 UR8, UR5, UR22, URZ ;  /* 0x00000016050872a5 */ /* 0x000fe4000f8e00ff */
[----:B------:R-:W-:Y:S04]  /*4810*/  USEL UR10, UR6, UR4, !UP4 ;  /* 0x00000004060a7287 */ /* 0x000fe8000e000000 */
[----:B------:R-:W-:Y:S01]  /*4820*/  UIADD3 UR11, UPT, UPT, -UR10, URZ, URZ ;  /* 0x000000ff0a0b7290 */ /* 0x000fe2000fffe1ff */
[----:B------:R-:W-:Y:S02]  /*4830*/  @!UP0 UMOV UR4, UR9 ;  /* 0x0000000900048c82 */ /* 0x000fe40008000000 */
[----:B------:R-:W-:Y:S02]  /*4840*/  @!UP0 USHF.R.U32.HI UR4, URZ, UR23, UR4 ;  /* 0x00000017ff048299 */ /* 0x000fe40008011604 */
[----:B------:R-:W-:Y:S02]  /*4850*/  UIMAD UR8, UR45, UR11, UR6 ;  /* 0x0000000b2d0872a4 */ /* 0x000fe4000f8e0206 */
[----:B------:R-:W-:Y:S04]  /*4860*/  @!UP0 USEL UR4, UR5, UR4, !UP4 ;  /* 0x0000000405048287 */ /* 0x000fe8000e000000 */
[----:B------:R-:W-:Y:S02]  /*4870*/  @!UP0 UIMAD UR7, UR7, UR8, UR4 ;  /* 0x00000008070782a4 */ /* 0x000fe4000f8e0204 */
[----:B------:R-:W-:Y:S02]  /*4880*/  @!UP0 UIADD3 UR9, UPT, UPT, UR10, -UR4, URZ ;  /* 0x800000040a098290 */ /* 0x000fe4000fffe0ff */
[----:B------:R-:W-:Y:S02]  /*4890*/  UIADD3 UR8, UPT, UPT, -UR6, URZ, URZ ;  /* 0x000000ff06087290 */ /* 0x000fe4000fffe1ff */
[----:B------:R-:W-:Y:S02]  /*48a0*/  UIADD3 UR4, UPT, UPT, -UR5, URZ, URZ ;  /* 0x000000ff05047290 */ /* 0x000fe4000fffe1ff */
[----:B------:R-:W-:Y:S03]  /*48b0*/  @!UP0 UIMAD UR6, UR9, UR45, UR5 ;  /* 0x0000002d090682a4 */ /* 0x000fe6000f8e0205 */
[----:B------:R-:W-:Y:S01]  /*48c0*/  @!UP0 UMOV UR5, UR7 ;  /* 0x0000000700058c82 */ /* 0x000fe20008000000 */
[----:B------:R-:W-:Y:S02]  /*48d0*/  UIMAD UR7, UR15, UR4, UR14 ;  /* 0x000000040f0772a4 */ /* 0x000fe4000f8e020e */
[----:B------:R-:W-:Y:S02]  /*48e0*/  UIMAD UR4, UR50, UR8, UR13 ;  /* 0x00000008320472a4 */ /* 0x000fe4000f8e020d */
[----:B------:R-:W-:Y:S02]  /*48f0*/  UIMAD UR14, UR5, UR15, UR7 ;  /* 0x0000000f050e72a4 */ /* 0x000fe4000f8e0207 */
[----:B------:R-:W-:Y:S11]  /*4900*/  UIMAD UR13, UR6, UR50, UR4 ;  /* 0x00000032060d72a4 */ /* 0x000ff6000f8e0204 */
[----:B------:R-:W-:Y:S01]  /*4910*/  @!UPT UIADD3 URZ, UPT, UPT, URZ, URZ, URZ ;  /* 0x000000fffffff290 */ /* 0x000fe2000fffe0ff */
.L_x_85:
[----:B------:R-:W2:Y:S01]  /*4920*/  @!UP3 LDCU.128 UR8, c[0x0][0xb10] ;  /* 0x00016200ff08b7ac */ /* 0x000ea20008000c00 */
[C---:B----4-:R-:W-:Y:S02]  /*4930*/  ISETP.NE.U32.AND P1, PT, R4.reuse, RZ, PT ;  /* 0x000000ff0400720c */ /* 0x050fe40003f25070 */
[----:B------:R-:W-:Y:S02]  /*4940*/  ISETP.NE.U32.AND P0, PT, R4, RZ, PT ;  /* 0x000000ff0400720c */ /* 0x000fe40003f05070 */
[C---:B------:R-:W-:Y:S02]  /*4950*/  ISETP.NE.AND.EX P1, PT, R5.reuse, RZ, PT, P1 ;  /* 0x000000ff0500720c */ /* 0x040fe40003f25310 */
[----:B------:R-:W-:Y:S01]  /*4960*/  ISETP.NE.AND.EX P0, PT, R5, RZ, PT, P0 ;  /* 0x000000ff0500720c */ /* 0x000fe20003f05300 */
[----:B------:R-:W3:Y:S01]  /*4970*/  @!UP3 LDCU UR5, c[0x0][0xb0c] ;  /* 0x00016180ff05b7ac */ /* 0x000ee20008000800 */
[----:B------:R-:W-:Y:S01]  /*4980*/  SHF.L.U32 R9, R15, 0x1f, RZ ;  /* 0x0000001f0f097819 */ /* 0x000fe200000006ff */
[----:B------:R-:W-:Y:S02]  /*4990*/  USHF.L.U32 UR42, UR24, 0x7, URZ ;  /* 0x00000007182a7899 */ /* 0x000fe400080006ff */
[----:B------:R-:W-:Y:S02]  /*49a0*/  USHF.L.U32 UR43, UR20, 0x6, URZ ;  /* 0x00000006142b7899 */ /* 0x000fe400080006ff */
[----:B--2---:R-:W-:Y:S07]  /*49b0*/  UIMAD.WIDE.U32 UR6, UR14, UR8, URZ ;  /* 0x000000080e0672a5 */ /* 0x004fee000f8e00ff */
[----:B------:R-:W-:Y:S01]  /*49c0*/  @!UP3 UMOV UR4, UR7 ;  /* 0x000000070004bc82 */ /* 0x000fe20008000000 */
[----:B---3--:R-:W-:Y:S02]  /*49d0*/  @!UP3 UISETP.NE.AND UP0, UPT, UR5, 0x1, UPT ;  /* 0x000000010500b88c */ /* 0x008fe4000bf05270 */
[----:B------:R-:W-:Y:S02]  /*49e0*/  @!UP3 USHF.R.U32.HI UR4, URZ, UR9, UR4 ;  /* 0x00000009ff04b299 */ /* 0x000fe40008011604 */
[----:B------:R-:W-:Y:S02]  /*49f0*/  UIMAD.WIDE.U32 UR6, UR13, UR11, URZ ;  /* 0x0000000b0d0672a5 */ /* 0x000fe4000f8e00ff */
[----:B------:R-:W-:Y:S02]  /*4a00*/  @!UP3 USEL UR8, UR14, UR4, !UP0 ;  /* 0x000000040e08b287 */ /* 0x000fe4000c000000 */
[----:B------:R-:W-:Y:S03]  /*4a10*/  @!UP3 UISETP.NE.AND UP0, UPT, UR10, 0x1, UPT ;  /* 0x000000010a00b88c */ /* 0x000fe6000bf05270 */
[----:B------:R-:W-:Y:S02]  /*4a20*/  @!UP3 UMOV UR6, UR7 ;  /* 0x000000070006bc82 */ /* 0x000fe40008000000 */
[----:B------:R-:W2:Y:S02]  /*4a30*/  @!UP3 LDCU UR4, c[0x0][0xb20] ;  /* 0x00016400ff04b7ac */ /* 0x000ea40008000800 */
[----:B--2---:R-:W-:Y:S04]  /*4a40*/  @!UP3 USHF.R.U32.HI UR6, URZ, UR4, UR6 ;  /* 0x00000004ff06b299 */ /* 0x004fe80008011606 */
[----:B------:R-:W-:Y:S04]  /*4a50*/  @!UP3 USEL UR6, UR13, UR6, !UP0 ;  /* 0x000000060d06b287 */ /* 0x000fe8000c000000 */
[----:B------:R-:W-:Y:S02]  /*4a60*/  @!UP3 UIADD3 UR4, UPT, UPT, -UR8, UR6, URZ ;  /* 0x000000060804b290 */ /* 0x000fe4000fffe1ff */
[----:B------:R-:W-:Y:S02]  /*4a70*/  @!UP3 UIADD3 UR6, UPT, UPT, UR8, -UR6, URZ ;  /* 0x800000060806b290 */ /* 0x000fe4000fffe0ff */
[----:B------:R-:W-:Y:S02]  /*4a80*/  @!UP3 UIMAD UR14, UR4, UR5, UR14 ;  /* 0x00000005040eb2a4 */ /* 0x000fe4000f8e020e */
[----:B------:R-:W-:Y:S01]  /*4a90*/  @!UP3 UIMAD UR13, UR6, UR10, UR13 ;  /* 0x0000000a060db2a4 */ /* 0x000fe2000f8e020d */
[----:B------:R-:W-:Y:S11]  /*4aa0*/  BRA.U UP2, `(.L_x_86) ;  /* 0x0000000102107547 */ /* 0x000ff6000b800000 */
[----:B------:R-:W-:Y:S04]  /*4ab0*/  MOV R6, UR46 ;  /* 0x0000002e00067c02 */ /* 0x000fe80008000f00 */
[----:B------:R-:W-:Y:S04]  /*4ac0*/  SHF.L.U32 R6, R6, 0x1f, RZ ;  /* 0x0000001f06067819 */ /* 0x000fe800000006ff */
[----:B------:R-:W2:Y:S02]  /*4ad0*/  SYNCS.PHASECHK.TRANS64.TRYWAIT P2, [UR21+0x68], R6 ;  /* 0x00006806ff0075a7 */ /* 0x000ea40008041115 */
[----:B--2---:R-:W-:Y:S05]  /*4ae0*/  @!P2 BRA `(.L_x_87) ;  /* 0x000000480030a947 */ /* 0x004fea0003800000 */
.L_x_86:
[----:B------:R-:W-:Y:S05]  /*4af0*/  @!P1 BRA `(.L_x_88) ;  /* 0x0000000000309947 */ /* 0x000fea0003800000 */
[----:B------:R-:W-:Y:S01]  /*4b00*/  ISETP.NE.U32.AND P1, PT, R2, RZ, PT ;  /* 0x000000ff0200720c */ /* 0x000fe20003f25070 */
[----:B------:R-:W2:Y:S01]  /*4b10*/  LDCU.64 UR4, c[0x0][0x358] ;  /* 0x00006b00ff0477ac */ /* 0x000ea20008000a00 */
[----:B------:R-:W-:Y:S02]  /*4b20*/  IMAD.MOV.U32 R46, RZ, RZ, 0x1 ;  /* 0x00000001ff2e7424 */ /* 0x000fe400078e00ff */
[----:B------:R-:W-:Y:S11]  /*4b30*/  ISETP.NE.AND.EX P1, PT, R3, RZ, PT, P1 ;  /* 0x000000ff0300720c */ /* 0x000ff60003f25310 */
[----:B------:R-:W-:Y:S02]  /*4b40*/  @!UPT UIADD3 URZ, UPT, UPT, URZ, URZ, URZ ;  /* 0x000000fffffff290 */ /* 0x000fe4000fffe0ff */
[----:B------:R-:W3:Y:S01]  /*4b50*/  @P1 LDC.64 R10, c[0x0][0x888] ;  /* 0x00022200ff0a1b82 */ /* 0x000ee20000000a00 */
[----:B-1----:R-:W-:Y:S04]  /*4b60*/  @P1 IMAD R0, R4, UR36, RZ ;  /* 0x0000002404001c24 */ /* 0x002fe8000f8e02ff */
[----:B---3--:R-:W-:Y:S04]  /*4b70*/  @P1 IMAD.WIDE R10, R0, 0x4, R10 ;  /* 0x00000004000a1825 */ /* 0x008fe800078e020a */
[----:B------:R-:W-:Y:S01]  /*4b80*/  HFMA2 R0, -RZ, RZ, 0, 5.9604644775390625e-08 ;  /* 0x00000001ff007431 */ /* 0x000fe200000001ff */
[----:B--2--5:R2:W5:Y:S04]  /*4b90*/  @P1 LDG.E R27, desc[UR4][R10.64] ;  /* 0x000000040a1b1981 */ /* 0x024568000c1e1900 */
[----:B------:R-:W-:Y:S01]  /*4ba0*/  @!P1 PRMT R46, R0, 0x7610, R46 ;  /* 0x00007610002e9816 */ /* 0x000fe2000000002e */
[----:B--2---:R-:W3:Y:S06]  /*4bb0*/  @!P1 LDC R27, c[0x0][0x880] ;  /* 0x00022000ff1b9b82 */ /* 0x004eec0000000800 */
.L_x_88:
[----:B---3-5:R-:W-:Y:S01]  /*4bc0*/  @!P0 FSETP.EQ.AND P1, PT, R27, RZ, PT ;  /* 0x000000ff1b00820b */ /* 0x028fe20003f22000 */
[----:B------:R-:W-:Y:S01]  /*4bd0*/  @!UPT UIADD3 URZ, UPT, UPT, URZ, URZ, URZ ;  /* 0x000000fffffff290 */ /* 0x000fe2000fffe0ff */
[----:B------:R-:W-:Y:S11]  /*4be0*/  @!P0 BRA `(.L_x_89) ;  /* 0x0000000000188947 */ /* 0x000ff60003800000 */
[----:B------:R-:W-:Y:S02]  /*4bf0*/  LOP3.LUT P0, RZ, R46, 0xff, RZ, 0xc0, !PT ;  /* 0x000000ff2eff7812 */ /* 0x000fe4000780c0ff */
[----:B------:R-:W-:Y:S04]  /*4c00*/  ISETP.NE.U32.AND P1, PT, R2, RZ, PT ;  /* 0x000000ff0200720c */ /* 0x000fe80003f25070 */
[----:B------:R-:W-:Y:S04]  /*4c10*/  ISETP.NE.AND.EX P1, PT, R3, RZ, PT, P1 ;  /* 0x000000ff0300720c */ /* 0x000fe80003f25310 */
[----:B------:R-:W-:Y:S03]  /*4c20*/  PLOP3.LUT P1, PT, P1, PT, PT, 0x8, 0x80 ;  /* 0x000000000080781c */ /* 0x000fe60000f2e170 */
[----:B------:R-:W-:Y:S11]  /*4c30*/  @P0 FSETP.EQ.AND P1, PT, R27, RZ, PT ;  /* 0x000000ff1b00020b */ /* 0x000ff60003f22000 */
[----:B------:R-:W-:Y:S02]  /*4c40*/  @!UPT UIADD3 URZ, UPT, UPT, URZ, URZ, URZ ;  /* 0x000000fffffff290 */ /* 0x000fe4000fffe0ff */
.L_x_89:
[----:B------:R-:W2:Y:S01]  /*4c50*/  SYNCS.PHASECHK.TRANS64.TRYWAIT P2, [UR21+0x40], R9 ;  /* 0x00004009ff0075a7 */ /* 0x000ea20008041115 */
[----:B------:R-:W-:Y:S04]  /*4c60*/  ELECT P0, URZ, PT ;  /* 0x0000000000ff782f */ /* 0x000fe80003800000 */
[----:B------:R-:W-:Y:S11]  /*4c70*/  PLOP3.LUT P1, PT, P1, P0, PT, 0xf2, 0x2f ;  /* 0x00000000002f781c */ /* 0x000ff60000f21e72 */
[----:B------:R-:W-:Y:S02]  /*4c80*/  @!UPT UIADD3 URZ, UPT, UPT, URZ, URZ, URZ ;  /* 0x000000fffffff290 */ /* 0x000fe4000fffe0ff */
[----:B------:R-:W-:Y:S05]  /*4c90*/  @!P1 IADD3 R8, P0, PT, R16, 0x580, RZ ;  /* 0x0000058010089810 */ /* 0x000fea0007f1e0ff */
[----:B-1----:R-:W-:Y:S01]  /*4ca0*/  @!P1 IMAD.X R6, RZ, RZ, R17, P0 ;  /* 0x000000ffff069224 */ /* 0x002fe200000e0611 */
[----:B--2---:R-:W-:Y:S07]  /*4cb0*/  @!P2 BRA `(.L_x_90) ;  /* 0x0000004400d4a947 */ /* 0x004fee0003800000 */
.L_x_176:
[----:B------:R-:W-:Y:S01]  /*4cc0*/  @!P1 R2UR UR5, R8 ;  /* 0x00000000080592ca */ /* 0x000fe200000e0000 */
[----:B------:R-:W-:Y:S01]  /*4cd0*/  VOTEU.ALL UP0, P1 ;  /* 0x0000000000ff7886 */ /* 0x000fe20000800000 */
[----:B------:R-:W-:Y:S01]  /*4ce0*/  @!P1 R2UR UR4, R6 ;  /* 0x00000000060492ca */ /* 0x000fe200000e0000 */
[----:B------:R-:W-:Y:S01]  /*4cf0*/  UMOV UR16, 0x0 ;  /* 0x0000000000107882 */ /* 0x000fe20000000000 */
[----:B------:R-:W-:Y:S01]  /*4d00*/  UMOV UR17, 0x10000000 ;  /* 0x1000000000117882 */ /* 0x000fe20000000000 */
[----:B------:R-:W-:Y:S01]  /*4d10*/  UMOV UR44, UR36 ;  /* 0x00000024002c7c82 */ /* 0x000fe20008000000 */
[----:B------:R-:W-:Y:S01]  /*4d20*/  @!UP0 UIADD3 UR40, UPT, UPT, UR21, 0x200, URZ ;  /* 0x0000020015288890 */ /* 0x000fe2000fffe0ff */
[----:B-1----:R-:W-:Y:S01]  /*4d30*/  @!P1 IMAD.MOV.U32 R0, RZ, RZ, 0x1000 ;  /* 0x00001000ff009424 */ /* 0x002fe200078e00ff */
[----:B------:R-:W-:Y:S01]  /*4d40*/  @!UP0 UIADD3 UR10, UPT, UPT, UR42, 0x40, URZ ;  /* 0x000000402a0a8890 */ /* 0x000fe2000fffe0ff */
[----:B------:R-:W-:Y:S01]  /*4d50*/  @!P1 IADD3 R8, P0, PT, R16, 0x580, RZ ;  /* 0x0000058010089810 */ /* 0x000fe20007f1e0ff */
[----:B------:R-:W-:Y:S01]  /*4d60*/  @!UP0 UIADD3 UR8, UPT, UPT, UR21, 0xa00, URZ ;  /* 0x00000a0015088890 */ /* 0x000fe2000fffe0ff */
[----:B------:R-:W-:Y:S02]  /*4d70*/  VOTEU.ALL UP0, P1 ;  /* 0x0000000000ff7886 */ /* 0x000fe40000800000 */
[----:B------:R-:W-:Y:S01]  /*4d80*/  IMAD.U32 R10, RZ, RZ, UR5 ;  /* 0x00000005ff0a7e24 */ /* 0x000fe2000f8e00ff */
[----:B------:R-:W-:Y:S01]  /*4d90*/  UMOV UR9, UR41 ;  /* 0x0000002900097c82 */ /* 0x000fe20008000000 */
[----:B------:R-:W-:Y:S01]  /*4da0*/  IMAD.U32 R11, RZ, RZ, UR4 ;  /* 0x00000004ff0b7e24 */ /* 0x000fe2000f8e00ff */
[----:B------:R-:W-:Y:S01]  /*4db0*/  UMOV UR11, UR43 ;  /* 0x0000002b000b7c82 */ /* 0x000fe20008000000 */
[----:B------:R-:W-:Y:S01]  /*4dc0*/  UMOV UR12, UR36 ;  /* 0x00000024000c7c82 */ /* 0x000fe20008000000 */
[----:B------:R-:W-:Y:S01]  /*4dd0*/  @!P1 R2UR UR4, R10 ;  /* 0x000000000a0492ca */ /* 0x000fe200000e0000 */
[----:B------:R-:W-:Y:S01]  /*4de0*/  UPRMT UR6, UR47, 0x654, UR41 ;  /* 0x000006542f067896 */ /* 0x000fe20008000029 */
[----:B------:R-:W-:Y:S01]  /*4df0*/  @!P1 R2UR UR5, R11 ;  /* 0x000000000b0592ca */ /* 0x000fe200000e0000 */
[----:B------:R-:W-:Y:S11]  /*4e00*/  @!P1 IMAD.X R6, RZ, RZ, R17, P0 ;  /* 0x000000ffff069224 */ /* 0x000ff600000e0611 */
[----:B------:R-:W-:Y:S01]  /*4e10*/  @!UPT UIADD3 URZ, UPT, UPT, URZ, URZ, URZ ;  /* 0x000000fffffff290 */ /* 0x000fe2000fffe0ff */
[----:B------:R1:W-:Y:S01]  /*4e20*/  @!UP0 UTMALDG.3D [UR40], [UR4], desc[UR16] ;  /* 0x00001028040085b4 */ /* 0x0003e20008011000 */
[----:B------:R-:W-:Y:S05]  /*4e30*/  VOTEU.ALL UP0, P1 ;  /* 0x0000000000ff7886 */ /* 0x000fea0000800000 */
[----:B------:R1:W-:Y:S01]  /*4e40*/  @!UP0 UTMALDG.3D [UR8], [UR4], desc[UR16] ;  /* 0x00001008040085b4 */ /* 0x0003e20008011000 */
[----:B------:R1:W-:Y:S01]  /*4e50*/  @!P1 SYNCS.ARRIVE.TRANS64.RED.A0TR RZ, [UR21+0x20], R0 ;  /* 0x00002000ffff99a7 */ /* 0x0003e20008300415 */
[----:B------:R-:W-:Y:S01]  /*4e60*/  SYNCS.ARRIVE.TRANS64.RED.A1T0 RZ, [UR6], RZ ;  /* 0x000000ffffff79a7 */ /* 0x000fe20008100406 */
[----:B------:R-:W2:Y:S02]  /*4e70*/  SYNCS.PHASECHK.TRANS64.TRYWAIT P2, [UR21+0x48], R9 ;  /* 0x00004809ff0075a7 */ /* 0x000ea40008041115 */
[----:B-12---:R-:W-:Y:S05]  /*4e80*/  @!P2 BRA `(.L_x_91) ;  /* 0x000000440078a947 */ /* 0x006fea0003800000 */
.L_x_178:
        /* <DEDUP_REMOVED lines=10> */
[----:B------:R-:W-:Y:S02]  /*4f30*/  @!UP0 UIADD3 UR10, UPT, UPT, UR42, 0x50, URZ ;  /* 0x000000502a0a8890 */ /* 0x000fe4000fffe0ff */
[----:B------:R-:W-:Y:S01]  /*4f40*/  @!UP0 UIADD3 UR8, UPT, UPT, UR21, 0x1a00, URZ ;  /* 0x00001a0015088890 */ /* 0x000fe2000fffe0ff */
[----:B------:R-:W-:Y:S01]  /*4f50*/  IMAD.U32 R10, RZ, RZ, UR5 ;  /* 0x00000005ff0a7e24 */ /* 0x000fe2000f8e00ff */
[----:B------:R-:W-:Y:S01]  /*4f60*/  VOTEU.ALL UP0, P1 ;  /* 0x0000000000ff7886 */ /* 0x000fe20000800000 */
[----:B------:R-:W-:Y:S01]  /*4f70*/  IMAD.U32 R11, RZ, RZ, UR4 ;  /* 0x00000004ff0b7e24 */ /* 0x000fe2000f8e00ff */
[----:B------:R-:W-:Y:S01]  /*4f80*/  UMOV UR9, UR33 ;  /* 0x0000002100097c82 */ /* 0x000fe20008000000 */
[----:B------:R-:W-:Y:S01]  /*4f90*/  UMOV UR11, UR43 ;  /* 0x0000002b000b7c82 */ /* 0x000fe20008000000 */
[----:B------:R-:W-:Y:S01]  /*4fa0*/  @!P1 R2UR UR4, R10 ;  /* 0x000000000a0492ca */ /* 0x000fe200000e0000 */
[----:B------:R-:W-:Y:S01]  /*4fb0*/  UMOV UR12, UR36 ;  /* 0x00000024000c7c82 */ /* 0x000fe20008000000 */
[----:B------:R-:W-:Y:S01]  /*4fc0*/  @!P1 R2UR UR5, R11 ;  /* 0x000000000b0592ca */ /* 0x000fe200000e0000 */
[----:B------:R-:W-:Y:S01]  /*4fd0*/  UPRMT UR6, UR47, 0x654, UR33 ;  /* 0x000006542f067896 */ /* 0x000fe20008000021 */
[----:B------:R-:W-:Y:S11]  /*4fe0*/  @!P1 IMAD.X R6, RZ, RZ, R17, P0 ;  /* 0x000000ffff069224 */ /* 0x000ff600000e0611 */
[----:B------:R1:W-:Y:S01]  /*4ff0*/  @!UP0 UTMALDG.3D [UR32], [UR4], desc[UR16] ;  /* 0x00001020040085b4 */ /* 0x0003e20008011000 */
[----:B------:R-:W-:Y:S05]  /*5000*/  VOTEU.ALL UP0, P1 ;  /* 0x0000000000ff7886 */ /* 0x000fea0000800000 */
[----:B------:R1:W-:Y:S01]  /*5010*/  @!UP0 UTMALDG.3D [UR8], [UR4], desc[UR16] ;  /* 0x00001008040085b4 */ /* 0x0003e20008011000 */
[----:B------:R1:W-:Y:S01]  /*5020*/  @!P1 SYNCS.ARRIVE.TRANS64.RED.A0TR RZ, [UR21+0x28], R0 ;  /* 0x00002800ffff99a7 */ /* 0x0003e20008300415 */
[----:B------:R-:W-:Y:S01]  /*5030*/  SYNCS.ARRIVE.TRANS64.RED.A1T0 RZ, [UR6], RZ ;  /* 0x000000ffffff79a7 */ /* 0x000fe20008100406 */
[----:B------:R-:W2:Y:S02]  /*5040*/  SYNCS.PHASECHK.TRANS64.TRYWAIT P2, [UR21+0x50], R9 ;  /* 0x00005009ff0075a7 */ /* 0x000ea40008041115 */
[----:B-12---:R-:W-:Y:S05]  /*5050*/  @!P2 BRA `(.L_x_92) ;  /* 0x00000044001ca947 */ /* 0x006fea0003800000 */
.L_x_180:
        /* <DEDUP_REMOVED lines=9> */
[----:B------:R-:W-:Y:S01]  /*50f0*/  VIADD R14, R14, 0x1 ;  /* 0x000000010e0e7836 */ /* 0x000fe20000000000 */
        /* <DEDUP_REMOVED lines=10> */
[----:B------:R-:W-:Y:S01]  /*51a0*/  UMOV UR12, UR36 ;  /* 0x00000024000c7c82 */ /* 0x000fe20008000000 */
[----:B------:R-:W-:Y:S11]  /*51b0*/  UPRMT UR6, UR47, 0x654, UR25 ;  /* 0x000006542f067896 */ /* 0x000ff60008000019 */
[----:B------:R1:W-:Y:S01]  /*51c0*/  @!UP0 UTMALDG.3D [UR24], [UR4], desc[UR16] ;  /* 0x00001018040085b4 */ /* 0x0003e20008011000 */
[----:B------:R-:W-:Y:S05]  /*51d0*/  VOTEU.ALL UP0, P1 ;  /* 0x0000000000ff7886 */ /* 0x000fea0000800000 */
[----:B------:R1:W-:Y:S01]  /*51e0*/  @!UP0 UTMALDG.3D [UR8], [UR4], desc[UR16] ;  /* 0x00001008040085b4 */ /* 0x0003e20008011000 */
[----:B------:R1:W-:Y:S01]  /*51f0*/  @!P1 SYNCS.ARRIVE.TRANS64.RED.A0TR RZ, [UR21+0x30], R0 ;  /* 0x00003000ffff99a7 */ /* 0x0003e20008300415 */
[----:B------:R-:W-:Y:S01]  /*5200*/  SYNCS.ARRIVE.TRANS64.RED.A1T0 RZ, [UR6], RZ ;  /* 0x000000ffffff79a7 */ /* 0x000fe20008100406 */
[----:B------:R-:W2:Y:S02]  /*5210*/  SYNCS.PHASECHK.TRANS64.TRYWAIT P0, [UR21+0x58], R9 ;  /* 0x00005809ff0075a7 */ /* 0x000ea40008001115 */
[----:B-12---:R-:W-:Y:S05]  /*5220*/  @!P0 BRA `(.L_x_93) ;  /* 0x0000004000c08947 */ /* 0x006fea0003800000 */
.L_x_182:
[----:B------:R-:W-:Y:S01]  /*5230*/  UIADD3 UR24, UPT, UPT, UR13, UR63, URZ ;  /* 0x0000003f0d187290 */ /* 0x000fe2000fffe0ff */
[----:B------:R-:W-:Y:S01]  /*5240*/  @!P1 IADD3 R6, P0, PT, R16, 0x580, RZ ;  /* 0x0000058010069810 */ /* 0x000fe20007f1e0ff */
[----:B------:R-:W-:Y:S01]  /*5250*/  UPLOP3.LUT UP2, UPT, UPT, UPT, UPT, 0x80, 0x8 ;  /* 0x000000000008789c */ /* 0x000fe20003f4f070 */
[----:B------:R-:W-:Y:S01]  /*5260*/  R2UR UR26, R50 ;  /* 0x00000000321a72ca */ /* 0x000fe200000e0000 */
[----:B------:R-:W-:Y:S01]  /*5270*/  VOTEU.ALL UP0, P1 ;  /* 0x0000000000ff7886 */ /* 0x000fe20000800000 */
[----:B------:R-:W-:Y:S01]  /*5280*/  @!P1 R2UR UR5, R6 ;  /* 0x00000000060592ca */ /* 0x000fe200000e0000 */
[----:B-1----:R-:W-:Y:S01]  /*5290*/  @!P1 IMAD.X R0, RZ, RZ, R17, P0 ;  /* 0x000000ffff009224 */ /* 0x002fe200000e0611 */
[----:B------:R-:W-:Y:S01]  /*52a0*/  UMOV UR6, 0x0 ;  /* 0x0000000000067882 */ /* 0x000fe20000000000 */
[----:B------:R-:W-:Y:S01]  /*52b0*/  UMOV UR7, 0x10000000 ;  /* 0x1000000000077882 */ /* 0x000fe20000000000 */
[----:B------:R-:W-:Y:S01]  /*52c0*/  @!UP0 UIADD3 UR18, UPT, UPT, UR42, 0x30, URZ ;  /* 0x000000302a128890 */ /* 0x000fe2000fffe0ff */
[----:B------:R-:W-:Y:S01]  /*52d0*/  ISETP.NE.AND P0, PT, R14, 0x2, PT ;  /* 0x000000020e00780c */ /* 0x000fe20003f05270 */
[----:B------:R-:W-:Y:S01]  /*52e0*/  @!UP0 UIADD3 UR16, UPT, UPT, UR21, 0x3200, URZ ;  /* 0x0000320015108890 */ /* 0x000fe2000fffe0ff */
[----:B------:R-:W-:Y:S01]  /*52f0*/  @!P1 R2UR UR4, R0 ;  /* 0x00000000000492ca */ /* 0x000fe200000e0000 */
[----:B------:R-:W-:Y:S01]  /*5300*/  @!UP0 UIADD3 UR17, UPT, UPT, UR21, 0x38, URZ ;  /* 0x0000003815118890 */ /* 0x000fe2000fffe0ff */
[----:B------:R-:W-:Y:S01]  /*5310*/  SEL R0, RZ, 0x1, P0 ;  /* 0x00000001ff007807 */ /* 0x000fe20000000000 */
[----:B------:R-:W-:Y:S01]  /*5320*/  @!UP0 UIADD3 UR10, UPT, UPT, UR42, 0x70, URZ ;  /* 0x000000702a0a8890 */ /* 0x000fe2000fffe0ff */
[----:B------:R-:W-:Y:S01]  /*5330*/  LOP3.LUT R15, R15, 0x1, RZ, 0x3c, !PT ;  /* 0x000000010f0f7812 */ /* 0x000fe200078e3cff */
[----:B------:R-:W-:Y:S01]  /*5340*/  @!UP0 UIADD3 UR8, UPT, UPT, UR21, 0x3a00, URZ ;  /* 0x00003a0015088890 */ /* 0x000fe2000fffe0ff */
[----:B------:R-:W-:Y:S01]  /*5350*/  IMAD.U32 R8, RZ, RZ, UR5 ;  /* 0x00000005ff087e24 */ /* 0x000fe2000f8e00ff */
[----:B------:R-:W-:Y:S01]  /*5360*/  VOTEU.ALL UP0, P1 ;  /* 0x0000000000ff7886 */ /* 0x000fe20000800000 */
[----:B------:R-:W-:Y:S01]  /*5370*/  UMOV UR19, UR43 ;  /* 0x0000002b00137c82 */ /* 0x000fe20008000000 */
[----:B------:R-:W-:Y:S01]  /*5380*/  UMOV UR20, UR36 ;  /* 0x0000002400147c82 */ /* 0x000fe20008000000 */
[----:B------:R-:W-:Y:S01]  /*5390*/  UMOV UR11, UR43 ;  /* 0x0000002b000b7c82 */ /* 0x000fe20008000000 */
[----:B------:R-:W-:Y:S01]  /*53a0*/  UMOV UR12, UR36 ;  /* 0x00000024000c7c82 */ /* 0x000fe20008000000 */
[----:B------:R-:W-:Y:S01]  /*53b0*/  UMOV UR9, UR17 ;  /* 0x0000001100097c82 */ /* 0x000fe20008000000 */
[----:B------:R-:W-:Y:S01]  /*53c0*/  IMAD.U32 R9, RZ, RZ, UR4 ;  /* 0x00000004ff097e24 */ /* 0x000fe2000f8e00ff */
[----:B------:R-:W-:Y:S01]  /*53d0*/  @!P1 R2UR UR4, R8 ;  /* 0x00000000080492ca */ /* 0x000fe200000e0000 */
[----:B------:R-:W-:Y:S01]  /*53e0*/  UMOV UR36, UR29 ;  /* 0x0000001d00247c82 */ /* 0x000fe20008000000 */
[----:B------:R-:W-:Y:S02]  /*53f0*/  LOP3.LUT R13, R13, R0, RZ, 0x3c, !PT ;  /* 0x000000000d0d7212 */ /* 0x000fe400078e3cff */
[----:B------:R-:W-:Y:S02]  /*5400*/  @!P1 R2UR UR5, R9 ;  /* 0x00000000090592ca */ /* 0x000fe400000e0000 */
[----:B------:R-:W-:Y:S11]  /*5410*/  SEL R14, R14, RZ, P0 ;  /* 0x000000ff0e0e7207 */ /* 0x000ff60000000000 */
[----:B------:R1:W-:Y:S01]  /*5420*/  @!UP0 UTMALDG.3D [UR16], [UR4], desc[UR6] ;  /* 0x00000610040085b4 */ /* 0x0003e20008011000 */
[----:B------:R-:W-:Y:S05]  /*5430*/  VOTEU.ALL UP0, P1 ;  /* 0x0000000000ff7886 */ /* 0x000fea0000800000 */
[----:B------:R2:W-:Y:S01]  /*5440*/  @!UP0 UTMALDG.3D [UR8], [UR4], desc[UR6] ;  /* 0x00000608040085b4 */ /* 0x0005e20008011000 */
[----:B------:R2:W-:Y:S01]  /*5450*/  @!P1 SYNCS.ARRIVE.TRANS64.RED.A0TR RZ, [UR21+0x38], R7 ;  /* 0x00003807ffff99a7 */ /* 0x0005e20008300415 */
[----:B------:R-:W-:Y:S01]  /*5460*/  SYNCS.ARRIVE.TRANS64.RED.A1T0 RZ, [UR37], RZ ;  /* 0x000000ffffff79a7 */ /* 0x000fe20008100425 */
[----:B-1----:R-:W-:Y:S01]  /*5470*/  UIADD3 UR20, UPT, UPT, UR14, UR26, URZ ;  /* 0x0000001a0e147290 */ /* 0x002fe2000fffe0ff */
[----:B------:R-:W-:Y:S11]  /*5480*/  BRA.U UP1, `(.L_x_94) ;  /* 0xfffffff101047547 */ /* 0x000ff6000b83ffff */
[----:B------:R-:W-:-:S04]  /*5490*/  SHF.L.U32 R2, R15, 0x1f, RZ ;  /* 0x0000001f0f027819 */ /* 0x000fc800000006ff */
[----:B------:R-:W1:Y:S02]  /*54a0*/  SYNCS.PHASECHK.TRANS64.TRYWAIT P0, [UR21+0x40], R2 ;  /* 0x00004002ff0075a7 */ /* 0x000e640008001115 */
[----:B-1----:R-:W-:Y:S05]  /*54b0*/  @!P0 BRA `(.L_x_95) ;  /* 0x0000004000348947 */ /* 0x002fea0003800000 */
.L_x_184:
[----:B------:R-:W3:Y:S02]  /*54c0*/  SYNCS.PHASECHK.TRANS64.TRYWAIT P0, [UR21+0x48], R2 ;  /* 0x00004802ff0075a7 */ /* 0x000ee40008001115 */
[----:B---3--:R-:W-:Y:S05]  /*54d0*/  @!P0 BRA `(.L_x_96) ;  /* 0x0000004000448947 */ /* 0x008fea0003800000 */
.L_x_186:
[----:B------:R-:W3:Y:S02]  /*54e0*/  SYNCS.PHASECHK.TRANS64.TRYWAIT P0, [UR21+0x50], R2 ;  /* 0x00005002ff0075a7 */ /* 0x000ee40008001115 */
[----:B---3--:R-:W-:Y:S05]  /*54f0*/  @!P0 BRA `(.L_x_97) ;  /* 0x0000004000548947 */ /* 0x008fea0003800000 */
.L_x_188:
[----:B-1----:R-:W-:-:S07]  /*5500*/  MOV R0, UR21 ;  /* 0x0000001500007c02 */ /* 0x002fce0008000f00 */
.L_x_98:
[----:B-1----:R-:W-:-:S04]  /*5510*/  SHF.L.U32 R2, R15, 0x1f, RZ ;  /* 0x0000001f0f027819 */ /* 0x002fc800000006ff */
[----:B------:R1:W3:Y:S03]  /*5520*/  SYNCS.PHASECHK.TRANS64.TRYWAIT P0, [R0+URZ+0x58], R2 ;  /* 0x00005802000075a7 */ /* 0x0002e600080011ff */
[----:B---3--:R-:W-:Y:S05]  /*5530*/  @!P0 NANOSLEEP.SYNCS 0x989680 ;  /* 0x009896800000895d */ /* 0x008fea0003900000 */
[----:B------:R-:W3:Y:S02]  /*5540*/  @!P0 SYNCS.PHASECHK.TRANS64 P0, [R0+URZ+0x58], R2 ;  /* 0x00005802000085a7 */ /* 0x000ee400080010ff */
[----:B--23--:R-:W-:Y:S05]  /*5550*/  @P0 EXIT ;  /* 0x000000000000094d */ /* 0x00cfea0003800000 */
[----:B------:R-:W-:Y:S05]  /*5560*/  BRA `(.L_x_98) ;  /* 0xfffffffc00e87947 */ /* 0x000fea000383ffff */
.L_x_83:
[----:B------:R-:W-:-:S06]  /*5570*/  UISETP.GE.AND UP0, UPT, UR25, 0x4, UPT ;  /* 0x000000041900788c */ /* 0x000fcc000bf06270 */
[----:B------:R-:W-:-:S13]  /*5580*/  PLOP3.LUT P0, PT, PT, PT, UP0, 0x80, 0x8 ;  /* 0x000000000008781c */ /* 0x000fda0003f0f008 */
[----:B------:R-:W-:Y:S05]  /*5590*/  @!P0 EXIT ;  /* 0x000000000000894d */ /* 0x000fea0003800000 */
[----:B------:R-:W-:Y:S01]  /*55a0*/  BAR.SYNC.DEFER_BLOCKING 0x6, 0xa0 ;  /* 0x0182800000007b1d */ /* 0x000fe20000010000 */
[C---:B------:R-:W-:Y:S01]  /*55b0*/  IMAD.SHL.U32 R45, R60.reuse, 0x10, RZ ;  /* 0x000000103c2d7824 */ /* 0x040fe200078e00ff */
[C---:B------:R-:W-:Y:S01]  /*55c0*/  SHF.L.U32 R3, R47.reuse, 0x15, RZ ;  /* 0x000000152f037819 */ /* 0x040fe200000006ff */
[C---:B------:R-:W-:Y:S02]  /*55d0*/  IMAD.U32 R23, R60.reuse, 0x10000, RZ ;  /* 0x000100003c177824 */ /* 0x040fe400078e00ff */
[----:B------:R-:W-:Y:S02]  /*55e0*/  HFMA2 R59, -RZ, RZ, 0, 5.9604644775390625e-08 ;  /* 0x00000001ff3b7431 */ /* 0x000fe400000001ff */
[----:B------:R-:W-:Y:S01]  /*55f0*/  IMAD.SHL.U32 R2, R60, 0x2, RZ ;  /* 0x000000023c027824 */ /* 0x000fe200078e00ff */
[----:B------:R-:W-:Y:S01]  /*5600*/  UMOV UR43, 0x400 ;  /* 0x00000400002b7882 */ /* 0x000fe20000000000 */
[----:B------:R-:W1:Y:S01]  /*5610*/  LDCU.64 UR4, c[0x0][0x890] ;  /* 0x00011200ff0477ac */ /* 0x000e620008000a00 */
[----:B------:R-:W2:Y:S01]  /*5620*/  LDC.64 R42, c[0x0][0x8b0] ;  /* 0x00022c00ff2a7b82 */ /* 0x000ea20000000a00 */
[----:B------:R-:W-:Y:S01]  /*5630*/  IMAD.SHL.U32 R6, R47, 0x200, RZ ;  /* 0x000002002f067824 */ /* 0x000fe200078e00ff */
[C---:B------:R-:W-:Y:S01]  /*5640*/  LOP3.LUT R7, R45.reuse, 0x40, RZ, 0xc0, !PT ;  /* 0x000000402d077812 */ /* 0x040fe200078ec0ff */
[----:B------:R-:W-:Y:S01]  /*5650*/  ULEA UR43, UR47, UR43, 0x18 ;  /* 0x0000002b2f2b7291 */ /* 0x000fe2000f8ec0ff */
[----:B------:R-:W-:Y:S01]  /*5660*/  LOP3.LUT R44, R45, 0x5b0, RZ, 0xc0, !PT ;  /* 0x000005b02d2c7812 */ /* 0x000fe200078ec0ff */
[----:B------:R-:W-:Y:S01]  /*5670*/  IMAD.MOV.U32 R22, RZ, RZ, RZ ;  /* 0x000000ffff167224 */ /* 0x000fe200078e00ff */
[----:B------:R-:W-:Y:S01]  /*5680*/  LOP3.LUT R3, R3, 0x200000, RZ, 0xc0, !PT ;  /* 0x0020000003037812 */ /* 0x000fe200078ec0ff */
[----:B------:R-:W-:Y:S01]  /*5690*/  IMAD.MOV.U32 R58, RZ, RZ, RZ ;  /* 0x000000ffff3a7224 */ /* 0x000fe200078e00ff */
[----:B------:R-:W3:Y:S01]  /*56a0*/  LDC.64 R40, c[0x0][0x8a8] ;  /* 0x00022a00ff287b82 */ /* 0x000ee20000000a00 */
[----:B------:R-:W-:Y:S01]  /*56b0*/  LOP3.LUT R2, R7, 0x8, R2, 0xf8, !PT ;  /* 0x0000000807027812 */ /* 0x000fe200078ef802 */
[----:B------:R-:W-:Y:S01]  /*56c0*/  IMAD.MOV.U32 R55, RZ, RZ, RZ ;  /* 0x000000ffff377224 */ /* 0x000fe200078e00ff */
[----:B------:R-:W-:Y:S01]  /*56d0*/  LOP3.LUT R44, R44, 0x200, R6, 0xf8, !PT ;  /* 0x000002002c2c7812 */ /* 0x000fe200078ef806 */
[----:B------:R-:W4:Y:S01]  /*56e0*/  LDCU UR60, c[0x0][0x370] ;  /* 0x00006e00ff3c77ac */ /* 0x000f220008000800 */
[----:B------:R-:W-:-:S02]  /*56f0*/  LOP3.LUT R23, R3, 0x400000, R23, 0xf8, !PT ;  /* 0x0040000003177812 */ /* 0x000fc400078ef817 */
[----:B------:R-:W-:Y:S01]  /*5700*/  LOP3.LUT P0, RZ, R45, 0x40, RZ, 0xc0, !PT ;  /* 0x000000402dff7812 */ /* 0x000fe2000780c0ff */
[----:B------:R-:W4:Y:S01]  /*5710*/  LDS R0, [UR43+0x120] ;  /* 0x0001202bff007984 */ /* 0x000f220008000800 */
[----:B-1----:R-:W-:Y:S01]  /*5720*/  IMAD.U32 R49, RZ, RZ, UR4 ;  /* 0x00000004ff317e24 */ /* 0x002fe2000f8e00ff */
[----:B------:R-:W-:Y:S01]  /*5730*/  UIADD3 UR4, UPT, UPT, UR43, 0x200, URZ ;  /* 0x000002002b047890 */ /* 0x000fe2000fffe0ff */
[----:B------:R-:W-:Y:S01]  /*5740*/  LOP3.LUT R44, R44, R2, RZ, 0xfc, !PT ;  /* 0x000000022c2c7212 */ /* 0x000fe200078efcff */
[----:B------:R-:W-:Y:S01]  /*5750*/  IMAD.U32 R48, RZ, RZ, UR5 ;  /* 0x00000005ff307e24 */ /* 0x000fe2000f8e00ff */
[----:B------:R-:W-:Y:S01]  /*5760*/  P2R R2, PR, RZ, 0x1 ;  /* 0x00000001ff027803 */ /* 0x000fe20000000000 */
[----:B------:R-:W1:Y:S01]  /*5770*/  LDCU UR42, c[0x0][0xb0c] ;  /* 0x00016180ff2a77ac */ /* 0x000e620008000800 */
[----:B------:R-:W-:Y:S01]  /*5780*/  LOP3.LUT R60, R60, 0x60, RZ, 0xc0, !PT ;  /* 0x000000603c3c7812 */ /* 0x000fe200078ec0ff */
[----:B------:R-:W-:Y:S01]  /*5790*/  IMAD.U32 R52, RZ, RZ, UR4 ;  /* 0x00000004ff347e24 */ /* 0x000fe2000f8e00ff */
[----:B------:R-:W-:Y:S01]  /*57a0*/  MOV R57, RZ ;  /* 0x000000ff00397202 */ /* 0x000fe20000000f00 */
[----:B------:R-:W1:Y:S01]  /*57b0*/  LDCU UR39, c[0x0][0xb30] ;  /* 0x00016600ff2777ac */ /* 0x000e620008000800 */
[----:B------:R-:W1:Y:S01]  /*57c0*/  LDCU.64 UR54, c[0x0][0x888] ;  /* 0x00011100ff3677ac */ /* 0x000e620008000a00 */
[----:B------:R-:W1:Y:S01]  /*57d0*/  LDCU.64 UR40, c[0x0][0xb28] ;  /* 0x00016500ff2877ac */ /* 0x000e620008000a00 */
[----:B------:R-:W1:Y:S01]  /*57e0*/  LDCU.128 UR56, c[0x0][0xb10] ;  /* 0x00016200ff3877ac */ /* 0x000e620008000c00 */
[----:B------:R-:W1:Y:S01]  /*57f0*/  LDCU UR53, c[0x0][0x374] ;  /* 0x00006e80ff3577ac */ /* 0x000e620008000800 */
[----:B------:R-:W-:Y:S01]  /*5800*/  UMOV UR52, URZ ;  /* 0x000000ff00347c82 */ /* 0x000fe20008000000 */
[----:B------:R-:W-:Y:S01]  /*5810*/  UMOV UR46, URZ ;  /* 0x000000ff002e7c82 */ /* 0x000fe20008000000 */
[----:B-1234-:R-:W-:-:S07]  /*5820*/  IMAD.IADD R23, R0, 0x1, R23 ;  /* 0x0000000100177824 */ /* 0x01efce00078e0217 */
.L_x_142:
[----:B------:R-:W-:Y:S02]  /*5830*/  LEA R3, R55, UR43, 0x3 ;  /* 0x0000002b37037c11 */ /* 0x000fe4000f8e18ff */
[----:B------:R-:W-:Y:S02]  /*5840*/  SHF.L.U32 R0, R57, 0x1f, RZ ;  /* 0x0000001f39007819 */ /* 0x000fe400000006ff */
[----:B-1----:R-:W-:Y:S02]  /*5850*/  LEA R4, R55, UR43, 0x4 ;  /* 0x0000002b37047c11 */ /* 0x002fe4000f8e20ff */
[----:B------:R-:W1:Y:S02]  /*5860*/  SYNCS.PHASECHK.TRANS64.TRYWAIT P0, [R3+URZ+0x70], R0 ;  /* 0x00007000030075a7 */ /* 0x000e6400080011ff */
[----:B-1----:R-:W-:Y:S05]  /*5870*/  @!P0 BRA `(.L_x_99) ;  /* 0x0000003c008c8947 */ /* 0x002fea0003800000 */
.L_x_189:
        /* <DEDUP_REMOVED lines=8> */
[----:B--2---:R-:W-:Y:S11]  /*5900*/  LOP3.LUT P0, RZ, R6, 0x1, RZ, 0xc0, !PT ;  /* 0x0000000106ff7812 */ /* 0x004ff6000780c0ff */
[----:B------:R-:W-:Y:S02]  /*5910*/  @!UPT UIADD3 URZ, UPT, UPT, URZ, URZ, URZ ;  /* 0x000000fffffff290 */ /* 0x000fe4000fffe0ff */
[----:B---3--:R-:W-:Y:S01]  /*5920*/  VOTEU.ANY UP1, P0 ;  /* 0x0000000000ff7886 */ /* 0x008fe20000020100 */
[----:B------:R-:W-:Y:S01]  /*5930*/  PLOP3.LUT P0, PT, PT, PT, UP1, 0x80, 0x8 ;  /* 0x000000000008781c */ /* 0x000fe20003f0f018 */
[----:B------:R-:W-:Y:S11]  /*5940*/  UP2UR UR62, UPR, URZ, 0x2 ;  /* 0x00000002ff3e7883 */ /* 0x000ff60008000000 */
[----:B------:R-:W-:Y:S01]  /*5950*/  @!UPT UIADD3 URZ, UPT, UPT, URZ, URZ, URZ ;  /* 0x000000fffffff290 */ /* 0x000fe2000fffe0ff */
[----:B-1----:R-:W-:Y:S02]  /*5960*/  @P0 SHF.R.U32.HI R0, RZ, 0x10, R5 ;  /* 0x00000010ff000819 */ /* 0x002fe40000011605 */
        /* <DEDUP_REMOVED lines=12> */
[----:B------:R-:W2:Y:S01]  /*5a30*/  LDCU UR12, c[0x0][0xb20] ;  /* 0x00016400ff0c77ac */ /* 0x000ea20008000800 */
[----:B------:R-:W-:Y:S02]  /*5a40*/  UIMAD.WIDE.U32 UR4, UR53, UR59, URZ ;  /* 0x0000003b350472a5 */ /* 0x000fe4000f8e00ff */
[----:B------:R-:W-:Y:S02]  /*5a50*/  UIMAD.WIDE.U32 UR6, UR60, UR56, URZ ;  /* 0x000000383c0672a5 */ /* 0x000fe4000f8e00ff */
[----:B------:R-:W-:Y:S02]  /*5a60*/  UISETP.NE.AND UP0, UPT, UR58, 0x1, UPT ;  /* 0x000000013a00788c */ /* 0x000fe4000bf05270 */
[----:B------:R-:W-:Y:S02]  /*5a70*/  UIMAD.WIDE.U32 UR8, UR37, UR59, URZ ;  /* 0x0000003b250872a5 */ /* 0x000fe4000f8e00ff */
[----:B------:R-:W-:Y:S02]  /*5a80*/  UIMAD.WIDE.U32 UR10, UR38, UR56, URZ ;  /* 0x00000038260a72a5 */ /* 0x000fe4000f8e00ff */
[----:B------:R-:W-:Y:S02]  /*5a90*/  UISETP.NE.AND UP1, UPT, UR42, 0x1, UPT ;  /* 0x000000012a00788c */ /* 0x000fe4000bf25270 */
[----:B------:R-:W-:Y:S01]  /*5aa0*/  UISETP.NE.AND UP2, UPT, UR45, 0x1, UPT ;  /* 0x000000012d00788c */ /* 0x000fe2000bf45270 */
[----:B------:R-:W-:Y:S02]  /*5ab0*/  UMOV UR4, UR5 ;  /* 0x0000000500047c82 */ /* 0x000fe40008000000 */
[----:B--2---:R-:W-:Y:S03]  /*5ac0*/  USHF.R.U32.HI UR5, URZ, UR12, UR4 ;  /* 0x0000000cff057299 */ /* 0x004fe60008011604 */
[----:B------:R-:W-:Y:S02]  /*5ad0*/  UMOV UR4, UR7 ;  /* 0x0000000700047c82 */ /* 0x000fe40008000000 */
[----:B------:R-:W-:Y:S02]  /*5ae0*/  USHF.R.U32.HI UR7, URZ, UR57, UR4 ;  /* 0x00000039ff077299 */ /* 0x000fe40008011604 */
[----:B------:R-:W-:Y:S02]  /*5af0*/  USEL UR4, UR53, UR5, !UP0 ;  /* 0x0000000535047287 */ /* 0x000fe4000c000000 */
[----:B------:R-:W-:Y:S01]  /*5b00*/  USEL UR7, UR60, UR7, !UP1 ;  /* 0x000000073c077287 */ /* 0x000fe2000c800000 */
[----:B------:R-:W-:Y:S01]  /*5b10*/  UMOV UR5, UR9 ;  /* 0x0000000900057c82 */ /* 0x000fe20008000000 */
[----:B------:R-:W-:Y:S02]  /*5b20*/  UIMAD.WIDE.U32 UR8, UR4, UR40, URZ ;  /* 0x00000028040872a5 */ /* 0x000fe4000f8e00ff */
[----:B------:R-:W-:Y:S03]  /*5b30*/  USHF.R.U32.HI UR6, URZ, UR12, UR5 ;  /* 0x0000000cff067299 */ /* 0x000fe60008011605 */
[----:B------:R-:W-:Y:S01]  /*5b40*/  UMOV UR5, UR11 ;  /* 0x0000000b00057c82 */ /* 0x000fe20008000000 */
[----:B------:R-:W-:Y:S02]  /*5b50*/  UIMAD.WIDE.U32 UR10, UR7, UR40, URZ ;  /* 0x00000028070a72a5 */ /* 0x000fe4000f8e00ff */
[----:B------:R-:W-:Y:S02]  /*5b60*/  USHF.R.U32.HI UR12, URZ, UR57, UR5 ;  /* 0x00000039ff0c7299 */ /* 0x000fe40008011605 */
[----:B------:R-:W-:Y:S01]  /*5b70*/  USEL UR6, UR37, UR6, !UP0 ;  /* 0x0000000625067287 */ /* 0x000fe2000c000000 */
[----:B------:R-:W-:Y:S02]  /*5b80*/  UMOV UR5, UR9 ;  /* 0x0000000900057c82 */ /* 0x000fe40008000000 */
[----:B------:R-:W-:Y:S01]  /*5b90*/  UMOV UR10, UR11 ;  /* 0x0000000b000a7c82 */ /* 0x000fe20008000000 */
[----:B------:R-:W-:Y:S02]  /*5ba0*/  @UP2 USHF.R.U32.HI UR4, URZ, UR41, UR5 ;  /* 0x00000029ff042299 */ /* 0x000fe40008011605 */
[----:B------:R-:W-:Y:S02]  /*5bb0*/  @UP2 USHF.R.U32.HI UR7, URZ, UR41, UR10 ;  /* 0x00000029ff072299 */ /* 0x000fe4000801160a */
[----:B------:R-:W-:Y:S02]  /*5bc0*/  UIMAD UR4, UR45, UR4, URZ ;  /* 0x000000042d0472a4 */ /* 0x000fe4000f8e02ff */
        /* <DEDUP_REMOVED lines=8> */
[----:B------:R-:W-:Y:S02]  /*5c50*/  USEL UR11, UR6, UR4, !UP2 ;  /* 0x00000004060b7287 */ /* 0x000fe4000d000000 */
[----:B------:R-:W-:Y:S02]  /*5c60*/  UIADD3 UR8, UPT, UPT, -UR5, URZ, URZ ;  /* 0x000000ff05087290 */ /* 0x000fe4000fffe1ff */
[----:B------:R-:W-:Y:S01]  /*5c70*/  UIADD3 UR10, UPT, UPT, -UR11, URZ, URZ ;  /* 0x000000ff0b0a7290 */ /* 0x000fe2000fffe1ff */
[----:B------:R-:W-:Y:S01]  /*5c80*/  @!UP0 UMOV UR4, UR9 ;  /* 0x0000000900048c82 */ /* 0x000fe20008000000 */
[----:B------:R-:W-:Y:S02]  /*5c90*/  UIADD3 UR9, UPT, UPT, -UR6, URZ, URZ ;  /* 0x000000ff06097290 */ /* 0x000fe4000fffe1ff */
[----:B------:R-:W-:Y:S02]  /*5ca0*/  @!UP0 USHF.R.U32.HI UR4, URZ, UR41, UR4 ;  /* 0x00000029ff048299 */ /* 0x000fe40008011604 */
[----:B------:R-:W-:Y:S02]  /*5cb0*/  UIMAD UR10, UR45, UR10, UR6 ;  /* 0x0000000a2d0a72a4 */ /* 0x000fe4000f8e0206 */
[----:B------:R-:W-:Y:S04]  /*5cc0*/  @!UP0 USEL UR4, UR5, UR4, !UP2 ;  /* 0x0000000405048287 */ /* 0x000fe8000d000000 */
[----:B------:R-:W-:Y:S02]  /*5cd0*/  @!UP0 UIMAD UR10, UR7, UR10, UR4 ;  /* 0x0000000a070a82a4 */ /* 0x000fe4000f8e0204 */
[----:B------:R-:W-:Y:S02]  /*5ce0*/  @!UP0 UIADD3 UR11, UPT, UPT, UR11, -UR4, URZ ;  /* 0x800000040b0b8290 */ /* 0x000fe4000fffe0ff */
[----:B------:R-:W-:Y:S02]  /*5cf0*/  UIMAD UR7, UR42, UR8, UR38 ;  /* 0x000000082a0772a4 */ /* 0x000fe4000f8e0226 */
[----:B------:R-:W-:Y:S02]  /*5d00*/  @!UP0 UIMAD UR6, UR11, UR45, UR5 ;  /* 0x0000002d0b0682a4 */ /* 0x000fe4000f8e0205 */
[----:B------:R-:W-:Y:S01]  /*5d10*/  UIMAD UR4, UR58, UR9, UR37 ;  /* 0x000000093a0472a4 */ /* 0x000fe2000f8e0225 */
[----:B------:R-:W-:Y:S02]  /*5d20*/  @!UP0 UMOV UR5, UR10 ;  /* 0x0000000a00058c82 */ /* 0x000fe40008000000 */
[----:B------:R-:W-:Y:S02]  /*5d30*/  UIMAD UR38, UR5, UR42, UR7 ;  /* 0x0000002a052672a4 */ /* 0x000fe4000f8e0207 */
[----:B------:R-:W-:Y:S11]  /*5d40*/  UIMAD UR37, UR6, UR58, UR4 ;  /* 0x0000003a062572a4 */ /* 0x000ff6000f8e0204 */
[----:B------:R-:W-:Y:S01]  /*5d50*/  @!UPT UIADD3 URZ, UPT, UPT, URZ, URZ, URZ ;  /* 0x000000fffffff290 */ /* 0x000fe2000fffe0ff */
.L_x_100:
[----:B------:R-:W-:Y:S01]  /*5d60*/  UISETP.NE.AND UP0, UPT, UR39, 0x1, UPT ;  /* 0x000000012700788c */ /* 0x000fe2000bf05270 */
[----:B------:R-:W-:Y:S01]  /*5d70*/  LOP3.LUT P0, RZ, R52, 0x90, RZ, 0xc0, !PT ;  /* 0x0000009034ff7812 */ /* 0x000fe2000780c0ff */
[----:B------:R-:W-:Y:S01]  /*5d80*/  USHF.L.U32 UR50, UR20, 0x6, URZ ;  /* 0x0000000614327899 */ /* 0x000fe200080006ff */
[----:B------:R-:W-:Y:S01]  /*5d90*/  BSSY.RECONVERGENT B6, `(.L_x_101) ;  /* 0x0000034000067945 */ /* 0x000fe20003800200 */
[----:B------:R-:W-:Y:S01]  /*5da0*/  USHF.L.U32 UR49, UR24, 0x7, URZ ;  /* 0x0000000718317899 */ /* 0x000fe200080006ff */
[----:B------:R-:W-:Y:S06]  /*5db0*/  IADD3 R55, PT, PT, R55, 0x1, RZ ;  /* 0x0000000137377810 */ /* 0x000fec0007ffe0ff */
[----:B------:R-:W2:Y:S01]  /*5dc0*/  @!UP0 LDCU.128 UR12, c[0x0][0xb10] ;  /* 0x00016200ff0c87ac */ /* 0x000ea20008000c00 */
[----:B------:R-:W3:Y:S01]  /*5dd0*/  @!UP0 LDCU UR5, c[0x0][0xb0c] ;  /* 0x00016180ff0587ac */ /* 0x000ee20008000800 */
[----:B------:R-:W4:Y:S01]  /*5de0*/  @!UP0 LDCU UR10, c[0x0][0xb20] ;  /* 0x00016400ff0a87ac */ /* 0x000f220008000800 */
[----:B--2---:R-:W-:Y:S02]  /*5df0*/  UIMAD.WIDE.U32 UR8, UR38, UR12, URZ ;  /* 0x0000000c260872a5 */ /* 0x004fe4000f8e00ff */
[----:B------:R-:W-:Y:S02]  /*5e00*/  UIMAD.WIDE.U32 UR6, UR37, UR15, URZ ;  /* 0x0000000f250672a5 */ /* 0x000fe4000f8e00ff */
[----:B------:R-:W-:Y:S03]  /*5e10*/  @!UP0 UISETP.NE.AND UP1, UPT, UR14, 0x1, UPT ;  /* 0x000000010e00888c */ /* 0x000fe6000bf25270 */
[----:B------:R-:W-:Y:S01]  /*5e20*/  @!UP0 UMOV UR4, UR9 ;  /* 0x0000000900048c82 */ /* 0x000fe20008000000 */
[----:B---3--:R-:W-:Y:S02]  /*5e30*/  @!UP0 UISETP.NE.AND UP2, UPT, UR5, 0x1, UPT ;  /* 0x000000010500888c */ /* 0x008fe4000bf45270 */
[----:B------:R-:W-:Y:S01]  /*5e40*/  @!UP0 USHF.R.U32.HI UR4, URZ, UR13, UR4 ;  /* 0x0000000dff048299 */ /* 0x000fe20008011604 */
[----:B------:R-:W-:Y:S02]  /*5e50*/  @!UP0 UMOV UR6, UR7 ;  /* 0x0000000700068c82 */ /* 0x000fe40008000000 */
[----:B----4-:R-:W-:Y:S02]  /*5e60*/  @!UP0 USHF.R.U32.HI UR6, URZ, UR10, UR6 ;  /* 0x0000000aff068299 */ /* 0x010fe40008011606 */
[----:B------:R-:W-:Y:S02]  /*5e70*/  @!UP0 USEL UR7, UR38, UR4, !UP2 ;  /* 0x0000000426078287 */ /* 0x000fe4000d000000 */
[----:B------:R-:W-:Y:S04]  /*5e80*/  @!UP0 USEL UR6, UR37, UR6, !UP1 ;  /* 0x0000000625068287 */ /* 0x000fe8000c800000 */
[----:B------:R-:W-:Y:S02]  /*5e90*/  @!UP0 UIADD3 UR4, UPT, UPT, -UR7, UR6, URZ ;  /* 0x0000000607048290 */ /* 0x000fe4000fffe1ff */
[----:B------:R-:W-:Y:S02]  /*5ea0*/  @!UP0 UIADD3 UR6, UPT, UPT, UR7, -UR6, URZ ;  /* 0x8000000607068290 */ /* 0x000fe4000fffe0ff */
[----:B------:R-:W-:Y:S02]  /*5eb0*/  @!UP0 UIMAD UR38, UR4, UR5, UR38 ;  /* 0x00000005042682a4 */ /* 0x000fe4000f8e0226 */
[----:B------:R-:W-:Y:S01]  /*5ec0*/  @!UP0 UIMAD UR37, UR6, UR14, UR37 ;  /* 0x0000000e062582a4 */ /* 0x000fe2000f8e0225 */
[----:B------:R-:W-:Y:S11]  /*5ed0*/  @!P0 BRA `(.L_x_102) ;  /* 0x00000000007c8947 */ /* 0x000ff60003800000 */
[----:B------:R-:W2:Y:S01]  /*5ee0*/  LDCU.64 UR8, c[0x4][0x80] ;  /* 0x01001000ff0877ac */ /* 0x000ea20008000a00 */
[----:B------:R-:W-:Y:S01]  /*5ef0*/  MOV R2, 0x0 ;  /* 0x0000000000027802 */ /* 0x000fe20000000f00 */
[----:B------:R-:W-:Y:S02]  /*5f00*/  HFMA2 R12, -RZ, RZ, 0, 5.9604644775390625e-08 ;  /* 0x00000001ff0c7431 */ /* 0x000fe400000001ff */
[----:B------:R-:W-:Y:S01]  /*5f10*/  IMAD.MOV.U32 R8, RZ, RZ, 0x70 ;  /* 0x00000070ff087424 */ /* 0x000fe200078e00ff */
[----:B------:R3:W4:Y:S01]  /*5f20*/  LDC.64 R14, c[0x4][R2] ;  /* 0x01000000020e7b82 */ /* 0x0007220000000a00 */
[----:B------:R-:W1:Y:S01]  /*5f30*/  LDCU.64 UR6, c[0x4][0x88] ;  /* 0x01001100ff0677ac */ /* 0x000e620008000a00 */
[----:B------:R-:W-:Y:S01]  /*5f40*/  IMAD.MOV.U32 R13, RZ, RZ, RZ ;  /* 0x000000ffff0d7224 */ /* 0x000fe200078e00ff */
[----:B------:R-:W1:Y:S01]  /*5f50*/  LDCU.64 UR4, c[0x4][0x8] ;  /* 0x01000100ff0477ac */ /* 0x000e620008000a00 */
[----:B--2---:R-:W-:Y:S01]  /*5f60*/  MOV R5, UR9 ;  /* 0x0000000900057c02 */ /* 0x004fe20008000f00 */
[----:B------:R-:W-:Y:S01]  /*5f70*/  IMAD.U32 R4, RZ, RZ, UR8 ;  /* 0x00000008ff047e24 */ /* 0x000fe2000f8e00ff */
[----:B-1----:R-:W-:Y:S01]  /*5f80*/  MOV R7, UR7 ;  /* 0x0000000700077c02 */ /* 0x002fe20008000f00 */
[----:B------:R-:W-:Y:S01]  /*5f90*/  IMAD.U32 R6, RZ, RZ, UR6 ;  /* 0x00000006ff067e24 */ /* 0x000fe2000f8e00ff */
[----:B------:R-:W-:Y:S01]  /*5fa0*/  MOV R11, UR5 ;  /* 0x00000005000b7c02 */ /* 0x000fe20008000f00 */
[----:B------:R-:W-:Y:S02]  /*5fb0*/  IMAD.U32 R10, RZ, RZ, UR4 ;  /* 0x00000004ff0a7e24 */ /* 0x000fe4000f8e00ff */
[----:B------:R-:W-:Y:S07]  /*5fc0*/  LEPC R20, `(.L_x_103) ;  /* 0x000000001014794e */ /* 0x000fee0000000000 */
[----:B---345:R-:W-:Y:S05]  /*5fd0*/  CALL.ABS.NOINC R14 ;  /* 0x000000000e007343 */ /* 0x038fea0003c00000 */
.L_x_103:
[----:B------:R-:W1:Y:S01]  /*5fe0*/  LDCU.64 UR8, c[0x4][0x80] ;  /* 0x01001000ff0877ac */ /* 0x000e620008000a00 */
[----:B------:R-:W2:Y:S01]  /*5ff0*/  LDC.64 R2, c[0x4][R2] ;  /* 0x0100000002027b82 */ /* 0x000ea20000000a00 */
[----:B------:R-:W-:Y:S02]  /*6000*/  HFMA2 R12, -RZ, RZ, 0, 5.9604644775390625e-08 ;  /* 0x00000001ff0c7431 */ /* 0x000fe400000001ff */
[----:B------:R-:W-:Y:S02]  /*6010*/  IMAD.MOV.U32 R8, RZ, RZ, 0x70 ;  /* 0x00000070ff087424 */ /* 0x000fe400078e00ff */
[----:B------:R-:W-:Y:S01]  /*6020*/  IMAD.MOV.U32 R13, RZ, RZ, RZ ;  /* 0x000000ffff0d7224 */ /* 0x000fe200078e00ff */
[----:B------:R-:W3:Y:S01]  /*6030*/  LDCU.64 UR6, c[0x4][0x88] ;  /* 0x01001100ff0677ac */ /* 0x000ee20008000a00 */
[----:B------:R-:W4:Y:S01]  /*6040*/  LDCU.64 UR4, c[0x4][0x8] ;  /* 0x01000100ff0477ac */ /* 0x000f220008000a00 */
[----:B-1----:R-:W-:Y:S02]  /*6050*/  MOV R4, UR8 ;  /* 0x0000000800047c02 */ /* 0x002fe40008000f00 */
[----:B------:R-:W-:Y:S02]  /*6060*/  MOV R5, UR9 ;  /* 0x0000000900057c02 */ /* 0x000fe40008000f00 */
[----:B---3--:R-:W-:Y:S01]  /*6070*/  MOV R7, UR7 ;  /* 0x0000000700077c02 */ /* 0x008fe20008000f00 */
[----:B------:R-:W-:Y:S01]  /*6080*/  IMAD.U32 R6, RZ, RZ, UR6 ;  /* 0x00000006ff067e24 */ /* 0x000fe2000f8e00ff */
[----:B----4-:R-:W-:Y:S01]  /*6090*/  MOV R11, UR5 ;  /* 0x00000005000b7c02 */ /* 0x010fe20008000f00 */
[----:B------:R-:W-:Y:S02]  /*60a0*/  IMAD.U32 R10, RZ, RZ, UR4 ;  /* 0x00000004ff0a7e24 */ /* 0x000fe4000f8e00ff */
[----:B------:R-:W-:Y:S07]  /*60b0*/  LEPC R20, `(.L_x_102) ;  /* 0x000000001014794e */ /* 0x000fee0000000000 */
[----:B--2---:R-:W-:Y:S05]  /*60c0*/  CALL.ABS.NOINC R2 ;  /* 0x0000000002007343 */ /* 0x004fea0003c00000 */
.L_x_102:
[----:B------:R-:W-:Y:S05]  /*60d0*/  BSYNC.RECONVERGENT B6 ;  /* 0x0000000000067941 */ /* 0x000fea0003800200 */
.L_x_101:
[----:B------:R-:W-:Y:S02]  /*60e0*/  R2UR UR6, R51 ;  /* 0x00000000330672ca */ /* 0x000fe400000e0000 */
[----:B------:R-:W-:Y:S02]  /*60f0*/  R2UR UR5, R49 ;  /* 0x00000000310572ca */ /* 0x000fe400000e0000 */
[----:B------:R-:W-:Y:S02]  /*6100*/  R2UR UR4, R48 ;  /* 0x00000000300472ca */ /* 0x000fe400000e0000 */
[----:B------:R-:W-:Y:S02]  /*6110*/  ISETP.NE.U32.AND P4, PT, R42, RZ, PT ;  /* 0x000000ff2a00720c */ /* 0x000fe40003f85070 */
[----:B------:R-:W-:Y:S02]  /*6120*/  ISETP.NE.U32.AND P2, PT, RZ, UR54, PT ;  /* 0x00000036ff007c0c */ /* 0x000fe4000bf45070 */
[----:B------:R-:W-:Y:S02]  /*6130*/  ISETP.NE.AND.EX P4, PT, R43, RZ, PT, P4 ;  /* 0x000000ff2b00720c */ /* 0x000fe40003f85340 */
[----:B------:R-:W-:Y:S01]  /*6140*/  ISETP.NE.AND.EX P2, PT, RZ, UR55, PT, P2 ;  /* 0x00000037ff007c0c */ /* 0x000fe2000bf45320 */
[----:B------:R-:W-:Y:S02]  /*6150*/  UISETP.NE.AND UP2, UPT, UR6, URZ, UPT ;  /* 0x000000ff0600728c */ /* 0x000fe4000bf45270 */
[----:B------:R-:W-:Y:S04]  /*6160*/  UISETP.NE.U32.AND UP0, UPT, UR5, URZ, UPT ;  /* 0x000000ff0500728c */ /* 0x000fe8000bf05070 */
[----:B------:R-:W-:Y:S01]  /*6170*/  UISETP.NE.AND.EX UP1, UPT, UR4, URZ, UPT, UP0 ;  /* 0x000000ff0400728c */ /* 0x000fe2000bf25300 */
[----:B------:R-:W-:Y:S01]  /*6180*/  PLOP3.LUT P1, PT, PT, PT, UP2, 0x80, 0x8 ;  /* 0x000000000008781c */ /* 0x000fe20003f2f028 */
[----:B------:R-:W-:Y:S03]  /*6190*/  UPLOP3.LUT UP0, UPT, UPT, UPT, UPT, 0x40, 0x4 ;  /* 0x000000000004789c */ /* 0x000fe60003f0e870 */
[----:B------:R-:W-:Y:S06]  /*61a0*/  @UP2 UPLOP3.LUT UP0, UPT, UPT, UPT, UP1, 0x80, 0x8 ;  /* 0x000000000008289c */ /* 0x000fec0003f0f010 */
[----:B------:R-:W-:Y:S01]  /*61b0*/  PLOP3.LUT P0, PT, PT, PT, UP0, 0x80, 0x8 ;  /* 0x000000000008781c */ /* 0x000fe20003f0f008 */
[----:B------:R-:W-:Y:S01]  /*61c0*/  @!UPT UIADD3 URZ, UPT, UPT, URZ, URZ, URZ ;  /* 0x000000fffffff290 */ /* 0x000fe2000fffe0ff */
[----:B------:R-:W-:Y:S11]  /*61d0*/  BRA.U !UP1, `(.L_x_104) ;  /* 0x0000000109407547 */ /* 0x000ff6000b800000 */
[----:B------:R-:W-:Y:S01]  /*61e0*/  UISETP.NE.U32.AND UP0, UPT, UR54, URZ, UPT ;  /* 0x000000ff3600728c */ /* 0x000fe2000bf05070 */
[----:B------:R-:W-:Y:S01]  /*61f0*/  R2UR UR6, R49 ;  /* 0x00000000310672ca */ /* 0x000fe200000e0000 */
[----:B------:R-:W2:Y:S01]  /*6200*/  LDCU.64 UR8, c[0x0][0x358] ;  /* 0x00006b00ff0877ac */ /* 0x000ea20008000a00 */
[----:B------:R-:W-:Y:S02]  /*6210*/  HFMA2 R46, -RZ, RZ, 0, 5.9604644775390625e-08 ;  /* 0x00000001ff2e7431 */ /* 0x000fe400000001ff */
[----:B-1----:R-:W-:Y:S01]  /*6220*/  IMAD.MOV.U32 R0, RZ, RZ, 0x1 ;  /* 0x00000001ff007424 */ /* 0x002fe200078e00ff */
[----:B------:R-:W-:Y:S06]  /*6230*/  UISETP.NE.AND.EX UP0, UPT, UR55, URZ, UPT, UP0 ;  /* 0x000000ff3700728c */ /* 0x000fec000bf05300 */
[----:B------:R-:W-:Y:S05]  /*6240*/  PLOP3.LUT P3, PT, PT, PT, UP0, 0x80, 0x8 ;  /* 0x000000000008781c */ /* 0x000fea0003f6f008 */
[----:B------:R-:W1:Y:S01]  /*6250*/  @UP0 LDCU.64 UR4, c[0x0][0x888] ;  /* 0x00011100ff0407ac */ /* 0x000e620008000a00 */
[----:B------:R-:W-:Y:S07]  /*6260*/  @UP0 UIMAD UR6, UR36, UR6, URZ ;  /* 0x00000006240602a4 */ /* 0x000fee000f8e02ff */
[----:B------:R-:W-:Y:S01]  /*6270*/  @!P3 PRMT R46, R0, 0x7610, R46 ;  /* 0x00007610002eb816 */ /* 0x000fe2000000002e */
[----:B-1----:R-:W-:Y:S06]  /*6280*/  @UP0 UIMAD.WIDE UR4, UR6, 0x4, UR4 ;  /* 0x00000004060408a5 */ /* 0x002fec000f8e0204 */
[----:B------:R-:W-:Y:S02]  /*6290*/  IMAD.U32 R2, RZ, RZ, UR4 ;  /* 0x00000004ff027e24 */ /* 0x000fe4000f8e00ff */
[----:B------:R-:W-:Y:S03]  /*62a0*/  IMAD.U32 R3, RZ, RZ, UR5 ;  /* 0x00000005ff037e24 */ /* 0x000fe6000f8e00ff */
[----:B------:R-:W1:Y:S02]  /*62b0*/  @!UP0 LDCU UR4, c[0x0][0x880] ;  /* 0x00011000ff0487ac */ /* 0x000e640008000800 */
[----:B--2--5:R2:W5:Y:S02]  /*62c0*/  @P3 LDG.E R27, desc[UR8][R2.64] ;  /* 0x00000008021b3981 */ /* 0x024564000c1e1900 */
[----:B-12---:R-:W-:Y:S02]  /*62d0*/  @!P3 MOV R27, UR4 ;  /* 0x00000004001bbc02 */ /* 0x006fe40008000f00 */
.L_x_104:
[----:B------:R-:W-:Y:S05]  /*62e0*/  @!P4 BRA `(.L_x_105) ;  /* 0x000000000024c947 */ /* 0x000fea0003800000 */
[----:B------:R-:W-:Y:S01]  /*62f0*/  ISETP.NE.U32.AND P3, PT, R40, RZ, PT ;  /* 0x000000ff2800720c */ /* 0x000fe20003f65070 */
[----:B------:R-:W2:Y:S03]  /*6300*/  LDCU.64 UR4, c[0x0][0x358] ;  /* 0x00006b00ff0477ac */ /* 0x000ea60008000a00 */
[----:B------:R-:W-:Y:S11]  /*6310*/  ISETP.NE.AND.EX P3, PT, R41, RZ, PT, P3 ;  /* 0x000000ff2900720c */ /* 0x000ff60003f65330 */
[----:B------:R-:W-:Y:S02]  /*6320*/  @!UPT UIADD3 URZ, UPT, UPT, URZ, URZ, URZ ;  /* 0x000000fffffff290 */ /* 0x000fe4000fffe0ff */
[----:B------:R-:W3:Y:S01]  /*6330*/  @P3 LDC.64 R2, c[0x0][0x8a8] ;  /* 0x00022a00ff023b82 */ /* 0x000ee20000000a00 */
[----:B-1----:R-:W-:Y:S04]  /*6340*/  @P3 IMAD R0, R42, UR36, RZ ;  /* 0x000000242a003c24 */ /* 0x002fe8000f8e02ff */
[----:B---3--:R-:W-:Y:S05]  /*6350*/  @P3 IMAD.WIDE R2, R0, 0x4, R2 ;  /* 0x0000000400023825 */ /* 0x008fea00078e0202 */
[----:B--2--5:R2:W5:Y:S02]  /*6360*/  @P3 LDG.E R24, desc[UR4][R2.64] ;  /* 0x0000000402183981 */ /* 0x024564000c1e1900 */
[----:B--2---:R-:W3:Y:S02]  /*6370*/  @!P3 LDC R24, c[0x0][0x8a0] ;  /* 0x00022800ff18bb82 */ /* 0x004ee40000000800 */
.L_x_105:
[----:B-----5:R-:W-:Y:S01]  /*6380*/  FSETP.NEU.AND P3, PT, R27, RZ, PT ;  /* 0x000000ff1b00720b */ /* 0x020fe20003f6d000 */
[----:B------:R-:W-:Y:S01]  /*6390*/  IMAD.SHL.U32 R56, R44, 0x2, RZ ;  /* 0x000000022c387824 */ /* 0x000fe200078e00ff */
[----:B------:R-:W-:Y:S01]  /*63a0*/  SEL R3, RZ, 0xffffffff, P2 ;  /* 0xffffffffff037807 */ /* 0x000fe20001000000 */
[----:B------:R-:W-:Y:S01]  /*63b0*/  BSSY B1, `(.L_x_106) ;  /* 0x0000034000017945 */ /* 0x000fe20003800000 */
[----:B------:R-:W-:Y:S01]  /*63c0*/  @P1 LOP3.LUT P2, RZ, R46, 0xff, RZ, 0xc0, !PT ;  /* 0x000000ff2eff1812 */ /* 0x000fe2000784c0ff */
[----:B------:R-:W-:Y:S01]  /*63d0*/  IMAD.MOV.U32 R63, RZ, RZ, 0x1 ;  /* 0x00000001ff3f7424 */ /* 0x000fe200078e00ff */
[----:B-1----:R-:W-:Y:S01]  /*63e0*/  @P1 SEL R0, RZ, 0xffffffff, P3 ;  /* 0xffffffffff001807 */ /* 0x002fe20001800000 */
[C---:B------:R-:W-:Y:S01]  /*63f0*/  IMAD R25, R22.reuse, 0x40, R23 ;  /* 0x0000004016197824 */ /* 0x040fe200078e0217 */
[----:B------:R-:W-:Y:S01]  /*6400*/  LOP3.LUT R59, R59, 0x1, RZ, 0x3c, !PT ;  /* 0x000000013b3b7812 */ /* 0x000fe200078e3cff */
[----:B------:R-:W-:Y:S01]  /*6410*/  IMAD.MOV.U32 R26, RZ, RZ, RZ ;  /* 0x000000ffff1a7224 */ /* 0x000fe200078e00ff */
[C---:B------:R-:W-:Y:S02]  /*6420*/  @P0 SEL R0, R3.reuse, R0, !P2 ;  /* 0x0000000003000207 */ /* 0x040fe40005000000 */
[----:B------:R-:W-:Y:S02]  /*6430*/  CS2R R38, SRZ ;  /* 0x0000000000267805 */ /* 0x000fe4000001ff00 */
[----:B------:R-:W-:Y:S02]  /*6440*/  LEA R53, R22, UR43, 0x3 ;  /* 0x0000002b16357c11 */ /* 0x000fe4000f8e18ff */
[----:B------:R-:W-:Y:S02]  /*6450*/  CS2R R36, SRZ ;  /* 0x0000000000247805 */ /* 0x000fe4000001ff00 */
[----:B------:R-:W-:Y:S02]  /*6460*/  @P1 LOP3.LUT R0, R0, 0x1, RZ, 0xc0, !PT ;  /* 0x0000000100001812 */ /* 0x000fe400078ec0ff */
[----:B------:R-:W-:Y:S02]  /*6470*/  CS2R R30, SRZ ;  /* 0x00000000001e7805 */ /* 0x000fe4000001ff00 */
[----:B------:R-:W-:Y:S02]  /*6480*/  PLOP3.LUT P2, PT, PT, PT, UP1, 0x80, 0x8 ;  /* 0x000000000008781c */ /* 0x000fe40003f4f018 */
[----:B------:R-:W-:Y:S02]  /*6490*/  CS2R R28, SRZ ;  /* 0x00000000001c7805 */ /* 0x000fe4000001ff00 */
[----:B------:R-:W-:Y:S01]  /*64a0*/  ISETP.NE.U32.OR P6, PT, R0, 0x1, !P1 ;  /* 0x000000010000780c */ /* 0x000fe20004fc5470 */
[----:B------:R-:W-:Y:S01]  /*64b0*/  VIADD R62, R56, UR43 ;  /* 0x0000002b383e7c36 */ /* 0x000fe20008000000 */
[----:B------:R-:W-:Y:S02]  /*64c0*/  LOP3.LUT P4, R54, R46, 0xff, RZ, 0xc0, !PT ;  /* 0x000000ff2e367812 */ /* 0x000fe4000788c0ff */
[----:B------:R-:W-:Y:S02]  /*64d0*/  SEL R2, RZ, 0xffffffff, P3 ;  /* 0xffffffffff027807 */ /* 0x000fe40001800000 */
[----:B------:R-:W-:Y:S03]  /*64e0*/  P2R R61, PR, RZ, 0x40 ;  /* 0x00000040ff3d7803 */ /* 0x000fe60000000000 */
[----:B------:R-:W-:Y:S04]  /*64f0*/  @P2 SEL R2, R3, R2, !P4 ;  /* 0x0000000203022207 */ /* 0x000fe80006000000 */
[----:B------:R-:W-:Y:S02]  /*6500*/  @P6 SHF.L.U32 R0, R59, 0x1f, RZ ;  /* 0x0000001f3b006819 */ /* 0x000fe400000006ff */
[----:B------:R-:W-:Y:S02]  /*6510*/  LOP3.LUT R2, R2, 0x1, RZ, 0xc0, !PT ;  /* 0x0000000102027812 */ /* 0x000fe400078ec0ff */
[----:B------:R1:W2:Y:S02]  /*6520*/  @P6 SYNCS.PHASECHK.TRANS64.TRYWAIT P1, [UR43+0x20], R0 ;  /* 0x00002000ff0065a7 */ /* 0x0002a4000802112b */
[----:B------:R-:W-:Y:S04]  /*6530*/  ISETP.NE.U32.AND P5, PT, R2, 0x1, PT ;  /* 0x000000010200780c */ /* 0x000fe80003fa5070 */
[----:B------:R-:W-:Y:S02]  /*6540*/  P2R R64, PR, RZ, 0x20 ;  /* 0x00000020ff407803 */ /* 0x000fe40000000000 */
[----:B-1----:R-:W-:Y:S04]  /*6550*/  SHF.L.U32 R0, R58, 0x1f, RZ ;  /* 0x0000001f3a007819 */ /* 0x002fe800000006ff */
[----:B------:R1:W4:Y:S01]  /*6560*/  SYNCS.PHASECHK.TRANS64.TRYWAIT P0, [R53+URZ+0x90], R0 ;  /* 0x00009000350075a7 */ /* 0x00032200080011ff */
[----:B--2---:R-:W-:Y:S01]  /*6570*/  @P6 SEL R63, RZ, 0x1, !P1 ;  /* 0x00000001ff3f6807 */ /* 0x004fe20004800000 */
[----:B-1----:R-:W-:Y:S06]  /*6580*/  @!P6 BRA `(.L_x_107) ;  /* 0x000000000058e947 */ /* 0x002fec0003800000 */
[C---:B------:R-:W-:Y:S01]  /*6590*/  VIADD R2, R62.reuse, 0x200 ;  /* 0x000002003e027836 */ /* 0x040fe20000000000 */
[----:B------:R-:W-:Y:S01]  /*65a0*/  LOP3.LUT P6, RZ, R45, 0x40, RZ, 0xc0, !PT ;  /* 0x000000402dff7812 */ /* 0x000fe200078cc0ff */
[----:B------:R-:W-:Y:S01]  /*65b0*/  BSSY B0, `(.L_x_108) ;  /* 0x000000e000007945 */ /* 0x000fe20003800000 */
[----:B------:R-:W-:Y:S01]  /*65c0*/  ISETP.NE.AND P2, PT, R63, RZ, PT ;  /* 0x000000ff3f00720c */ /* 0x000fe20003f45270 */
[----:B------:R-:W-:Y:S01]  /*65d0*/  @P5 VIADD R4, R62, 0x210 ;  /* 0x000002103e045836 */ /* 0x000fe20000000000 */
[----:B------:R-:W-:Y:S01]  /*65e0*/  PLOP3.LUT P1, PT, PT, PT, PT, 0x8, 0x80 ;  /* 0x000000000080781c */ /* 0x000fe20003f2e170 */
[----:B------:R-:W-:Y:S01]  /*65f0*/  IMAD.MOV.U32 R39, RZ, RZ, RZ ;  /* 0x000000ffff277224 */ /* 0x000fe200078e00ff */
[----:B------:R-:W-:Y:S02]  /*6600*/  @P5 PLOP3.LUT P1, PT, P6, PT, PT, 0x80, 0x8 ;  /* 0x000000000008581c */ /* 0x000fe4000372f070 */
[----:B------:R-:W-:Y:S02]  /*6610*/  CS2R R36, SRZ ;  /* 0x0000000000247805 */ /* 0x000fe4000001ff00 */
[----:B------:R-:W-:Y:S02]  /*6620*/  CS2R R30, SRZ ;  /* 0x00000000001e7805 */ /* 0x000fe4000001ff00 */
[----:B------:R-:W-:Y:S07]  /*6630*/  CS2R R28, SRZ ;  /* 0x00000000001c7805 */ /* 0x000fee000001ff00 */
[----:B------:R-:W-:Y:S01]  /*6640*/  @P1 VIADD R4, R2, 0xfffffff0 ;  /* 0xfffffff002041836 */ /* 0x000fe20000000000 */
[----:B------:R-:W-:Y:S06]  /*6650*/  @P2 BRA `(.L_x_109) ;  /* 0x00000000000c2947 */ /* 0x000fec0003800000 */
[----:B------:R-:W-:Y:S04]  /*6660*/  SHF.L.U32 R3, R59, 0x1f, RZ ;  /* 0x0000001f3b037819 */ /* 0x000fe800000006ff */
[----:B------:R-:W1:Y:S02]  /*6670*/  SYNCS.PHASECHK.TRANS64.TRYWAIT P1, [UR43+0x20], R3 ;  /* 0x00002003ff0075a7 */ /* 0x000e64000802112b */
[----:B-1----:R-:W-:Y:S05]  /*6680*/  @!P1 BRA `(.L_x_110) ;  /* 0x00000030001c9947 */ /* 0x002fea0003800000 */
.L_x_109:
[----:B------:R-:W-:Y:S05]  /*6690*/  BSYNC B0 ;  /* 0x0000000000007941 */ /* 0x000fea0003800000 */
.L_x_108:
[----:B------:R-:W-:Y:S01]  /*66a0*/  ISETP.NE.AND P1, PT, R64, RZ, PT ;  /* 0x000000ff4000720c */ /* 0x000fe20003f25270 */
[----:B------:R-:W-:Y:S11]  /*66b0*/  HFMA2 R26, -RZ, RZ, 0, 5.9604644775390625e-08 ;  /* 0x00000001ff1a7431 */ /* 0x000ff600000001ff */
[----:B------:R-:W-:Y:S01]  /*66c0*/  @!UPT UIADD3 URZ, UPT, UPT, URZ, URZ, URZ ;  /* 0x000000fffffff290 */ /* 0x000fe2000fffe0ff */
[----:B------:R2:W1:Y:S04]  /*66d0*/  @P1 LDS.128 R36, [R4] ;  /* 0x0000000004241984 */ /* 0x0004680000000c00 */
[----:B------:R2:W1:Y:S02]  /*66e0*/  @P1 LDS.128 R28, [R56+UR43+0x200] ;  /* 0x0002002b381c1984 */ /* 0x0004640008000c00 */
.L_x_107:
[----:B------:R-:W-:Y:S05]  /*66f0*/  BSYNC B1 ;  /* 0x0000000000017941 */ /* 0x000fea0003800000 */
.L_x_106:
[----:B-1----:R-:W-:Y:S04]  /*6700*/  SHF.R.U32.HI R2, RZ, 0x15, R25 ;  /* 0x00000015ff027819 */ /* 0x002fe80000011619 */
[----:B------:R-:W-:Y:S01]  /*6710*/  LOP3.LUT P1, RZ, R2, 0x3, R47, 0x48, !PT ;  /* 0x0000000302ff7812 */ /* 0x000fe2000782482f */
[----:B------:R-:W-:Y:S01]  /*6720*/  @!UPT UIADD3 URZ, UPT, UPT, URZ, URZ, URZ ;  /* 0x000000fffffff290 */ /* 0x000fe2000fffe0ff */
[----:B----4-:R-:W-:Y:S11]  /*6730*/  @P0 BRA `(.L_x_111) ;  /* 0x0000000000080947 */ /* 0x010ff60003800000 */
[----:B------:R-:W1:Y:S02]  /*6740*/  SYNCS.PHASECHK.TRANS64.TRYWAIT P0, [R53+URZ+0x90], R0 ;  /* 0x00009000350075a7 */ /* 0x000e6400080011ff */
[----:B-1----:R-:W-:Y:S05]  /*6750*/  @!P0 BRA `(.L_x_112) ;  /* 0x0000003000008947 */ /* 0x002fea0003800000 */
.L_x_111:
[----:B------:R-:W-:Y:S05]  /*6760*/  @!P1 BRA `(.L_x_113) ;  /* 0x0000000000409947 */ /* 0x000fea0003800000 */
[----:B------:R-:W4:Y:S01]  /*6770*/  LDCU.64 UR8, c[0x4][0x70] ;  /* 0x01000e00ff0877ac */ /* 0x000f220008000a00 */
[----:B------:R-:W-:Y:S01]  /*6780*/  MOV R3, 0x0 ;  /* 0x0000000000037802 */ /* 0x000fe20000000f00 */
[----:B------:R-:W-:Y:S02]  /*6790*/  HFMA2 R12, -RZ, RZ, 0, 5.9604644775390625e-08 ;  /* 0x00000001ff0c7431 */ /* 0x000fe400000001ff */
[----:B------:R-:W-:Y:S02]  /*67a0*/  IMAD.MOV.U32 R8, RZ, RZ, 0x192 ;  /* 0x00000192ff087424 */ /* 0x000fe400078e00ff */
[----:B------:R-:W-:Y:S01]  /*67b0*/  IMAD.MOV.U32 R13, RZ, RZ, RZ ;  /* 0x000000ffff0d7224 */ /* 0x000fe200078e00ff */
[----:B------:R-:W5:Y:S01]  /*67c0*/  LDCU.64 UR6, c[0x4][0x78] ;  /* 0x01000f00ff0677ac */ /* 0x000f620008000a00 */
[----:B------:R-:W1:Y:S01]  /*67d0*/  LDC.64 R2, c[0x4][R3] ;  /* 0x0100000003027b82 */ /* 0x000e620000000a00 */
[----:B------:R-:W3:Y:S01]  /*67e0*/  LDCU.64 UR4, c[0x4][0x10] ;  /* 0x01000200ff0477ac */ /* 0x000ee20008000a00 */
[----:B----4-:R-:W-:Y:S01]  /*67f0*/  MOV R5, UR9 ;  /* 0x0000000900057c02 */ /* 0x010fe20008000f00 */
[----:B--2---:R-:W-:Y:S01]  /*6800*/  IMAD.U32 R4, RZ, RZ, UR8 ;  /* 0x00000008ff047e24 */ /* 0x004fe2000f8e00ff */
[----:B-----5:R-:W-:Y:S01]  /*6810*/  MOV R7, UR7 ;  /* 0x0000000700077c02 */ /* 0x020fe20008000f00 */
[----:B------:R-:W-:Y:S01]  /*6820*/  IMAD.U32 R6, RZ, RZ, UR6 ;  /* 0x00000006ff067e24 */ /* 0x000fe2000f8e00ff */
[----:B---3--:R-:W-:Y:S01]  /*6830*/  MOV R11, UR5 ;  /* 0x00000005000b7c02 */ /* 0x008fe20008000f00 */
[----:B------:R-:W-:Y:S02]  /*6840*/  IMAD.U32 R10, RZ, RZ, UR4 ;  /* 0x00000004ff0a7e24 */ /* 0x000fe4000f8e00ff */
[----:B------:R-:W-:Y:S07]  /*6850*/  LEPC R20, `(.L_x_113) ;  /* 0x000000001014794e */ /* 0x000fee0000000000 */
[----:B-1----:R-:W-:Y:S05]  /*6860*/  CALL.ABS.NOINC R2 ;  /* 0x0000000002007343 */ /* 0x002fea0003c00000 */
.L_x_113:
[----:B------:R-:W-:Y:S05]  /*6870*/  WARPSYNC.ALL ;  /* 0x0000000000007948 */ /* 0x000fea0003800000 */
[----:B------:R-:W-:Y:S01]  /*6880*/  R2UR UR4, R25 ;  /* 0x00000000190472ca */ /* 0x000fe200000e0000 */
[--C-:B------:R-:W-:Y:S01]  /*6890*/  HADD2.F32 R3, -RZ, R28.reuse.H0_H0 ;  /* 0x2000001cff037230 */ /* 0x100fe20000004100 */
[----:B------:R-:W-:Y:S01]  /*68a0*/  MOV R65, 0x10 ;  /* 0x0000001000417802 */ /* 0x000fe20000000f00 */
[--C-:B------:R-:W-:Y:S01]  /*68b0*/  HADD2.F32 R20, -RZ, R29.reuse.H0_H0 ;  /* 0x2000001dff147230 */ /* 0x100fe20000004100 */
[----:B------:R-:W-:Y:S01]  /*68c0*/  LOP3.LUT P6, RZ, R45, 0x40, RZ, 0xc0, !PT ;  /* 0x000000402dff7812 */ /* 0x000fe200078cc0ff */
[----:B------:R-:W-:Y:S01]  /*68d0*/  HADD2.F32 R21, -RZ, R29.H1_H1 ;  /* 0x3000001dff157230 */ /* 0x000fe20000004100 */
[----:B------:R-:W-:Y:S01]  /*68e0*/  ISETP.NE.AND P0, PT, R60, RZ, PT ;  /* 0x000000ff3c00720c */ /* 0x000fe20003f05270 */
[----:B------:R-:W-:Y:S01]  /*68f0*/  BSSY.RECONVERGENT B0, `(.L_x_114) ;  /* 0x0000052000007945 */ /* 0x000fe20003800200 */
[----:B------:R-:W-:Y:S04]  /*6900*/  SEL R65, R65, 0xfffffff0, !P6 ;  /* 0xfffffff041417807 */ /* 0x000fe80007000000 */
[----:B------:R-:W-:Y:S01]  /*6910*/  IADD3 R62, PT, PT, R62, R65, RZ ;  /* 0x000000413e3e7210 */ /* 0x000fe20007ffe0ff */
[----:B--2---:R-:W1:Y:S02]  /*6920*/  LDTM.x16 R4, tmem[UR4] ;  /* 0x00000004000479ee */ /* 0x004e640008240000 */
[C---:B-1-3--:R-:W-:Y:S01]  /*6930*/  FMUL R0, R24.reuse, R4 ;  /* 0x0000000418007220 */ /* 0x04afe20000400000 */
[----:B------:R-:W-:Y:S02]  /*6940*/  HADD2.F32 R4, -RZ, R28.H1_H1 ;  /* 0x3000001cff047230 */ /* 0x000fe40000004100 */
[C---:B------:R-:W-:Y:S01]  /*6950*/  FMUL R2, R24.reuse, R5 ;  /* 0x0000000518027220 */ /* 0x040fe20000400000 */
[C---:B------:R-:W-:Y:S01]  /*6960*/  FMUL R7, R24.reuse, R7 ;  /* 0x0000000718077220 */ /* 0x040fe20000400000 */
[C---:B------:R-:W-:Y:S01]  /*6970*/  FFMA R0, R27.reuse, R3, R0 ;  /* 0x000000031b007223 */ /* 0x040fe20000000000 */
[C---:B------:R-:W-:Y:S01]  /*6980*/  FMUL R3, R24.reuse, R6 ;  /* 0x0000000618037220 */ /* 0x040fe20000400000 */
[C---:B------:R-:W-:Y:S01]  /*6990*/  FFMA R2, R27.reuse, R4, R2 ;  /* 0x000000041b027223 */ /* 0x040fe20000000002 */
[C---:B------:R-:W-:Y:S01]  /*69a0*/  FMUL R4, R24.reuse, R8 ;  /* 0x0000000818047220 */ /* 0x040fe20000400000 */
[C---:B------:R-:W-:Y:S01]  /*69b0*/  FMUL R8, R24.reuse, R12 ;  /* 0x0000000c18087220 */ /* 0x040fe20000400000 */
[----:B------:R-:W-:Y:S01]  /*69c0*/  FMUL R12, R24, R16 ;  /* 0x00000010180c7220 */ /* 0x000fe20000400000 */
[--C-:B------:R-:W-:Y:S01]  /*69d0*/  HADD2.F32 R16, -RZ, R30.reuse.H0_H0 ;  /* 0x2000001eff107230 */ /* 0x100fe20000004100 */
[----:B------:R-:W-:Y:S01]  /*69e0*/  F2FP.F16.F32.PACK_AB R32, R2, R0 ;  /* 0x000000000220723e */ /* 0x000fe200000000ff */
[----:B------:R-:W-:Y:S02]  /*69f0*/  HADD2.F32 R0, -RZ, R30.H1_H1 ;  /* 0x3000001eff007230 */ /* 0x000fe40000004100 */
[C---:B------:R-:W-:Y:S01]  /*6a00*/  FMUL R5, R24.reuse, R9 ;  /* 0x0000000918057220 */ /* 0x040fe20000400000 */
[C---:B------:R-:W-:Y:S01]  /*6a10*/  FFMA R3, R27.reuse, R20, R3 ;  /* 0x000000141b037223 */ /* 0x040fe20000000003 */
[C---:B------:R-:W-:Y:S01]  /*6a20*/  FFMA R7, R27.reuse, R21, R7 ;  /* 0x000000151b077223 */ /* 0x040fe20000000007 */
[--C-:B------:R-:W-:Y:S02]  /*6a30*/  HADD2.F32 R2, -RZ, R31.reuse.H0_H0 ;  /* 0x2000001fff027230 */ /* 0x100fe40000004100 */
[C---:B------:R-:W-:Y:S01]  /*6a40*/  FFMA R4, R27.reuse, R16, R4 ;  /* 0x000000101b047223 */ /* 0x040fe20000000004 */
[C---:B------:R-:W-:Y:S01]  /*6a50*/  FMUL R6, R24.reuse, R10 ;  /* 0x0000000a18067220 */ /* 0x040fe20000400000 */
[C---:B------:R-:W-:Y:S01]  /*6a60*/  FFMA R5, R27.reuse, R0, R5 ;  /* 0x000000001b057223 */ /* 0x040fe20000000005 */
[----:B------:R-:W-:Y:S02]  /*6a70*/  HADD2.F32 R16, -RZ, R31.H1_H1 ;  /* 0x3000001fff107230 */ /* 0x000fe40000004100 */
[C---:B------:R-:W-:Y:S01]  /*6a80*/  FMUL R11, R24.reuse, R11 ;  /* 0x0000000b180b7220 */ /* 0x040fe20000400000 */
[--C-:B------:R-:W-:Y:S02]  /*6a90*/  HADD2.F32 R0, -RZ, R36.reuse.H0_H0 ;  /* 0x20000024ff007230 */ /* 0x100fe40000004100 */
[----:B------:R-:W-:Y:S01]  /*6aa0*/  FFMA R6, R27, R2, R6 ;  /* 0x000000021b067223 */ /* 0x000fe20000000006 */
[----:B------:R-:W-:Y:S01]  /*6ab0*/  F2FP.F16.F32.PACK_AB R33, R7, R3 ;  /* 0x000000030721723e */ /* 0x000fe200000000ff */
[----:B------:R-:W-:Y:S02]  /*6ac0*/  HADD2.F32 R2, -RZ, R36.H1_H1 ;  /* 0x30000024ff027230 */ /* 0x000fe40000004100 */
[C---:B------:R-:W-:Y:S01]  /*6ad0*/  FFMA R11, R27.reuse, R16, R11 ;  /* 0x000000101b0b7223 */ /* 0x040fe2000000000b */
[C---:B------:R-:W-:Y:S01]  /*6ae0*/  FMUL R9, R24.reuse, R13 ;  /* 0x0000000d18097220 */ /* 0x040fe20000400000 */
[--C-:B------:R-:W-:Y:S02]  /*6af0*/  HADD2.F32 R3, -RZ, R37.reuse.H0_H0 ;  /* 0x20000025ff037230 */ /* 0x100fe40000004100 */
[C---:B------:R-:W-:Y:S01]  /*6b00*/  FFMA R8, R27.reuse, R0, R8 ;  /* 0x000000001b087223 */ /* 0x040fe20000000008 */
[C---:B------:R-:W-:Y:S01]  /*6b10*/  FMUL R10, R24.reuse, R14 ;  /* 0x0000000e180a7220 */ /* 0x040fe20000400000 */
[----:B------:R-:W-:Y:S02]  /*6b20*/  HADD2.F32 R0, -RZ, R37.H1_H1 ;  /* 0x30000025ff007230 */ /* 0x000fe40000004100 */
[C---:B------:R-:W-:Y:S01]  /*6b30*/  FMUL R15, R24.reuse, R15 ;  /* 0x0000000f180f7220 */ /* 0x040fe20000400000 */
[C---:B------:R-:W-:Y:S01]  /*6b40*/  FFMA R9, R27.reuse, R2, R9 ;  /* 0x000000021b097223 */ /* 0x040fe20000000009 */
[----:B------:R-:W-:Y:S01]  /*6b50*/  FFMA R10, R27, R3, R10 ;  /* 0x000000031b0a7223 */ /* 0x000fe2000000000a */
[--C-:B------:R-:W-:Y:S01]  /*6b60*/  HADD2.F32 R2, -RZ, R38.reuse.H0_H0 ;  /* 0x20000026ff027230 */ /* 0x100fe20000004100 */
[----:B------:R-:W-:Y:S01]  /*6b70*/  F2FP.F16.F32.PACK_AB R34, R5, R4 ;  /* 0x000000040522723e */ /* 0x000fe200000000ff */
[----:B------:R-:W-:Y:S02]  /*6b80*/  HADD2.F32 R3, -RZ, R38.H1_H1 ;  /* 0x30000026ff037230 */ /* 0x000fe40000004100 */
[----:B------:R-:W-:Y:S01]  /*6b90*/  FFMA R15, R27, R0, R15 ;  /* 0x000000001b0f7223 */ /* 0x000fe2000000000f */
[C---:B------:R-:W-:Y:S01]  /*6ba0*/  FMUL R13, R24.reuse, R17 ;  /* 0x00000011180d7220 */ /* 0x040fe20000400000 */
[--C-:B------:R-:W-:Y:S02]  /*6bb0*/  HADD2.F32 R4, -RZ, R39.reuse.H0_H0 ;  /* 0x20000027ff047230 */ /* 0x100fe40000004100 */
[C---:B------:R-:W-:Y:S01]  /*6bc0*/  FMUL R14, R24.reuse, R18 ;  /* 0x00000012180e7220 */ /* 0x040fe20000400000 */
[----:B------:R-:W-:Y:S02]  /*6bd0*/  HADD2.F32 R0, -RZ, R39.H1_H1 ;  /* 0x30000027ff007230 */ /* 0x000fe40000004100 */
[----:B------:R-:W-:Y:S01]  /*6be0*/  FMUL R19, R24, R19 ;  /* 0x0000001318137220 */ /* 0x000fe20000400000 */
[----:B------:R-:W-:Y:S01]  /*6bf0*/  F2FP.F16.F32.PACK_AB R35, R11, R6 ;  /* 0x000000060b23723e */ /* 0x000fe200000000ff */
[C---:B------:R-:W-:Y:S01]  /*6c00*/  FFMA R12, R27.reuse, R2, R12 ;  /* 0x000000021b0c7223 */ /* 0x040fe2000000000c */
[C---:B------:R-:W-:Y:S01]  /*6c10*/  FFMA R13, R27.reuse, R3, R13 ;  /* 0x000000031b0d7223 */ /* 0x040fe2000000000d */
[C---:B------:R-:W-:Y:S01]  /*6c20*/  FFMA R14, R27.reuse, R4, R14 ;  /* 0x000000041b0e7223 */ /* 0x040fe2000000000e */
[----:B------:R-:W-:Y:S01]  /*6c30*/  FFMA R19, R27, R0, R19 ;  /* 0x000000001b137223 */ /* 0x000fe20000000013 */
[----:B------:R1:W-:Y:S01]  /*6c40*/  STS.128 [R56+UR43+0x200], R32 ;  /* 0x0002002038007988 */ /* 0x0003e20008000c2b */
[----:B------:R-:W-:Y:S02]  /*6c50*/  F2FP.F16.F32.PACK_AB R8, R9, R8 ;  /* 0x000000080908723e */ /* 0x000fe400000000ff */
[----:B------:R-:W-:Y:S02]  /*6c60*/  F2FP.F16.F32.PACK_AB R9, R15, R10 ;  /* 0x0000000a0f09723e */ /* 0x000fe400000000ff */
[----:B------:R-:W-:Y:S02]  /*6c70*/  F2FP.F16.F32.PACK_AB R10, R13, R12 ;  /* 0x0000000c0d0a723e */ /* 0x000fe400000000ff */
[----:B------:R-:W-:Y:S05]  /*6c80*/  F2FP.F16.F32.PACK_AB R11, R19, R14 ;  /* 0x0000000e130b723e */ /* 0x000fea00000000ff */
[----:B------:R1:W-:Y:S01]  /*6c90*/  STS.128 [R62+0x200], R8 ;  /* 0x000200083e007388 */ /* 0x0003e20000000c00 */
[----:B------:R-:W-:Y:S01]  /*6ca0*/  @!PT LDS RZ, [RZ] ;  /* 0x00000000fffff984 */ /* 0x000fe20000000800 */
[----:B------:R-:W-:Y:S01]  /*6cb0*/  @!PT LDS RZ, [RZ] ;  /* 0x00000000fffff984 */ /* 0x000fe20000000800 */
[----:B------:R-:W-:Y:S01]  /*6cc0*/  @!PT LDS RZ, [RZ] ;  /* 0x00000000fffff984 */ /* 0x000fe20000000800 */
[----:B------:R-:W-:Y:S01]  /*6cd0*/  @!PT LDS RZ, [RZ] ;  /* 0x00000000fffff984 */ /* 0x000fe20000000800 */
[----:B------:R2:W-:Y:S07]  /*6ce0*/  MEMBAR.ALL.CTA ;  /* 0x0000000000007992 */ /* 0x0005ee0000008000 */
[----:B--2---:R-:W2:Y:S02]  /*6cf0*/  FENCE.VIEW.ASYNC.S ;  /* 0x00000000000073c6 */ /* 0x004ea40000000000 */
[----:B--2---:R-:W-:Y:S06]  /*6d00*/  BAR.SYNC.DEFER_BLOCKING 0x1, 0x80 ;  /* 0x0042000000007b1d */ /* 0x004fec0000010000 */
[----:B------:R-:W-:Y:S05]  /*6d10*/  @P0 BRA `(.L_x_115) ;  /* 0x00000000003c0947 */ /* 0x000fea0003800000 */
[----:B------:R-:W2:Y:S01]  /*6d20*/  LDCU.64 UR6, c[0x0][0x348] ;  /* 0x00006900ff0677ac */ /* 0x000ea20008000a00 */
[----:B------:R-:W-:Y:S01]  /*6d30*/  UIADD3 UR4, UPT, UPT, UR43, 0x200, URZ ;  /* 0x000002002b047890 */ /* 0x000fe2000fffe0ff */
[----:B------:R-:W-:Y:S01]  /*6d40*/  UMOV UR51, UR36 ;  /* 0x0000002400337c82 */ /* 0x000fe20008000000 */
[----:B------:R-:W-:Y:S02]  /*6d50*/  UIADD3 UR9, UPT, UPT, UR49, 0x40, URZ ;  /* 0x0000004031097890 */ /* 0x000fe4000fffe0ff */
[----:B------:R-:W-:Y:S02]  /*6d60*/  UIADD3 UR8, UPT, UPT, UR43, 0xa00, URZ ;  /* 0x00000a002b087890 */ /* 0x000fe4000fffe0ff */
[----:B------:R-:W-:Y:S01]  /*6d70*/  MOV R52, UR4 ;  /* 0x0000000400347c02 */ /* 0x000fe20008000f00 */
[----:B------:R-:W-:Y:S01]  /*6d80*/  UMOV UR10, UR50 ;  /* 0x00000032000a7c82 */ /* 0x000fe20008000000 */
[----:B------:R-:W-:Y:S02]  /*6d90*/  UMOV UR11, UR36 ;  /* 0x00000024000b7c82 */ /* 0x000fe40008000000 */
[----:B------:R-:W-:Y:S01]  /*6da0*/  R2UR UR48, R52 ;  /* 0x00000000343072ca */ /* 0x000fe200000e0000 */
[----:B--2---:R-:W-:Y:S04]  /*6db0*/  UIADD3 UR4, UP0, UPT, UR6, 0x680, URZ ;  /* 0x0000068006047890 */ /* 0x004fe8000ff1e0ff */
[----:B------:R-:W-:Y:S09]  /*6dc0*/  UIADD3.X UR5, UPT, UPT, URZ, UR7, URZ, UP0, !UPT ;  /* 0x00000007ff057290 */ /* 0x000ff200087fe4ff */
[----:B------:R2:W-:Y:S01]  /*6dd0*/  UTMASTG.3D [UR48], [UR4] ;  /* 0x00000030040073b5 */ /* 0x0005e20008010000 */
[----:B------:R2:W-:Y:S01]  /*6de0*/  UTMASTG.3D [UR8], [UR4] ;  /* 0x00000008040073b5 */ /* 0x0005e20008010000 */
[----:B------:R0:W-:Y:S01]  /*6df0*/  UTMACMDFLUSH ;  /* 0x00000000000079b7 */ /* 0x0001e20000000000 */
[----:B--2---:R-:W-:Y:S04]  /*6e00*/  DEPBAR.LE SB0, 0x1 ;  /* 0x000080400000791a */ /* 0x004fe80000000000 */
.L_x_115:
[----:B------:R-:W-:Y:S05]  /*6e10*/  BSYNC.RECONVERGENT B0 ;  /* 0x0000000000007941 */ /* 0x000fea0003800200 */
.L_x_114:
[----:B------:R-:W-:Y:S01]  /*6e20*/  BAR.SYNC.DEFER_BLOCKING 0x1, 0x80 ;  /* 0x0042000000007b1d */ /* 0x000fe20000010000 */
[----:B------:R-:W-:Y:S01]  /*6e30*/  ISETP.NE.AND P1, PT, R61, RZ, PT ;  /* 0x000000ff3d00720c */ /* 0x000fe20003f25270 */
[----:B------:R-:W-:Y:S01]  /*6e40*/  UISETP.NE.AND UP0, UPT, UR52, URZ, UPT ;  /* 0x000000ff3400728c */ /* 0x000fe2000bf05270 */
[----:B------:R-:W-:Y:S11]  /*6e50*/  LEA R2, R26, UR43, 0x3 ;  /* 0x0000002b1a027c11 */ /* 0x000ff6000f8e18ff */
[----:B------:R-:W-:Y:S01]  /*6e60*/  @P1 SHF.L.U32 R3, R59, 0x1f, RZ ;  /* 0x0000001f3b031819 */ /* 0x000fe200000006ff */
[----:B------:R-:W-:Y:S06]  /*6e70*/  BRA.U !UP0, `(.L_x_116) ;  /* 0x0000000108247547 */ /* 0x000fec000b800000 */
[----:B------:R-:W-:Y:S01]  /*6e80*/  IMAD.U32 R4, RZ, RZ, UR46 ;  /* 0x0000002eff047e24 */ /* 0x000fe2000f8e00ff */
[----:B------:R-:W-:Y:S01]  /*6e90*/  MOV R0, UR47 ;  /* 0x0000002f00007c02 */ /* 0x000fe20008000f00 */
[----:B------:R-:W-:Y:S03]  /*6ea0*/  UIADD3 UR4, UPT, UPT, UR46, 0x1, URZ ;  /* 0x000000012e047890 */ /* 0x000fe6000fffe0ff */
[----:B------:R-:W-:Y:S01]  /*6eb0*/  @P1 LEA R4, R4, UR43, 0x3 ;  /* 0x0000002b04041c11 */ /* 0x000fe2000f8e18ff */
[----:B------:R-:W-:Y:S04]  /*6ec0*/  UISETP.NE.AND UP0, UPT, UR4, 0x4, UPT ;  /* 0x000000040400788c */ /* 0x000fe8000bf05270 */
[----:B------:R-:W-:Y:S01]  /*6ed0*/  @P1 VIADD R4, R4, 0x40 ;  /* 0x0000004004041836 */ /* 0x000fe20000000000 */
[----:B------:R-:W-:Y:S04]  /*6ee0*/  USEL UR46, UR4, URZ, UP0 ;  /* 0x000000ff042e7287 */ /* 0x000fe80008000000 */
[----:B------:R-:W-:Y:S04]  /*6ef0*/  @P1 PRMT R0, R0, 0x654, R4 ;  /* 0x0000065400001816 */ /* 0x000fe80000000004 */
[----:B------:R2:W-:Y:S04]  /*6f00*/  @P1 SYNCS.ARRIVE.TRANS64.RED.A1T0 RZ, [R0+URZ], RZ ;  /* 0x000000ff00ff19a7 */ /* 0x0005e800081004ff */
.L_x_116:
[----:B------:R-:W3:Y:S01]  /*6f10*/  @P1 SYNCS.PHASECHK.TRANS64.TRYWAIT P0, [R2+URZ+0x20], R3 ;  /* 0x00002003020015a7 */ /* 0x000ee200080011ff */
[----:B------:R-:W-:Y:S01]  /*6f20*/  BSSY B1, `(.L_x_117) ;  /* 0x0000012000017945 */ /* 0x000fe20003800000 */
[----:B---3--:R-:W-:Y:S03]  /*6f30*/  @P1 SEL R63, RZ, 0x1, !P0 ;  /* 0x00000001ff3f1807 */ /* 0x008fe60004000000 */
[----:B------:R-:W-:Y:S05]  /*6f40*/  @!P1 BRA `(.L_x_118) ;  /* 0x00000000003c9947 */ /* 0x000fea0003800000 */
[----:B------:R-:W-:Y:S01]  /*6f50*/  ISETP.NE.AND P1, PT, R64, RZ, PT ;  /* 0x000000ff4000720c */ /* 0x000fe20003f25270 */
[----:B------:R-:W-:Y:S01]  /*6f60*/  BSSY B0, `(.L_x_119) ;  /* 0x0000009000007945 */ /* 0x000fe20003800000 */
[----:B------:R-:W-:Y:S11]  /*6f70*/  ISETP.NE.AND P0, PT, R63, RZ, PT ;  /* 0x000000ff3f00720c */ /* 0x000ff60003f05270 */
[----:B------:R-:W-:Y:S05]  /*6f80*/  @P1 IMAD R4, R26, 0x1000, R56 ;  /* 0x000010001a041824 */ /* 0x000fea00078e0238 */
[----:B------:R-:W-:Y:S05]  /*6f90*/  @P1 IADD3 R3, PT, PT, R4, UR43, RZ ;  /* 0x0000002b04031c10 */ /* 0x000fea000fffe0ff */
[----:B------:R-:W-:Y:S01]  /*6fa0*/  @P1 IMAD.IADD R3, R65, 0x1, R3 ;  /* 0x0000000141031824 */ /* 0x000fe200078e0203 */
[----:B------:R-:W-:Y:S06]  /*6fb0*/  @P0 BRA `(.L_x_120) ;  /* 0x00000000000c0947 */ /* 0x000fec0003800000 */
[----:B--2---:R-:W-:Y:S04]  /*6fc0*/  SHF.L.U32 R0, R59, 0x1f, RZ ;  /* 0x0000001f3b007819 */ /* 0x004fe800000006ff */
[----:B------:R-:W2:Y:S02]  /*6fd0*/  SYNCS.PHASECHK.TRANS64.TRYWAIT P0, [R2+URZ+0x20], R0 ;  /* 0x00002000020075a7 */ /* 0x000ea400080011ff */
[----:B--2---:R-:W-:Y:S05]  /*6fe0*/  @!P0 BRA `(.L_x_121) ;  /* 0x0000002400f08947 */ /* 0x004fea0003800000 */
.L_x_120:
[----:B------:R-:W-:Y:S05]  /*6ff0*/  BSYNC B0 ;  /* 0x0000000000007941 */ /* 0x000fea0003800000 */
.L_x_119:
[----:B------:R-:W-:Y:S02]  /*7000*/  ISETP.NE.AND P0, PT, R64, RZ, PT ;  /* 0x000000ff4000720c */ /* 0x000fe40003f05270 */
[----:B------:R-:W-:Y:S11]  /*7010*/  IADD3 R26, PT, PT, R26, 0x1, RZ ;  /* 0x000000011a1a7810 */ /* 0x000ff60007ffe0ff */
[----:B------:R3:W4:Y:S04]  /*7020*/  @P0 LDS.128 R28, [R4+UR43+0x200] ;  /* 0x0002002b041c0984 */ /* 0x0007280008000c00 */
[----:B------:R3:W1:Y:S02]  /*7030*/  @P0 LDS.128 R36, [R3+0x200] ;  /* 0x0002000003240984 */ /* 0x0006640000000c00 */
.L_x_118:
[----:B------:R-:W-:Y:S05]  /*7040*/  BSYNC B1 ;  /* 0x0000000000017941 */ /* 0x000fea0003800000 */
.L_x_117:
[----:B--2---:R-:W-:Y:S05]  /*7050*/  VIADD R0, R25, 0x10 ;  /* 0x0000001019007836 */ /* 0x004fea0000000000 */
[----:B------:R-:W-:Y:S04]  /*7060*/  SHF.R.U32.HI R0, RZ, 0x15, R0 ;  /* 0x00000015ff007819 */ /* 0x000fe80000011600 */
[----:B------:R-:W-:Y:S11]  /*7070*/  LOP3.LUT P0, RZ, R0, 0x3, R47, 0x48, !PT ;  /* 0x0000000300ff7812 */ /* 0x000ff6000780482f */
[----:B------:R-:W-:Y:S02]  /*7080*/  @!UPT UIADD3 URZ, UPT, UPT, URZ, URZ, URZ ;  /* 0x000000fffffff290 */ /* 0x000fe4000fffe0ff */
[----:B------:R-:W-:Y:S05]  /*7090*/  @!P0 BRA `(.L_x_122) ;  /* 0x0000000000408947 */ /* 0x000fea0003800000 */
[----:B------:R-:W2:Y:S01]  /*70a0*/  LDCU.64 UR8, c[0x4][0x70] ;  /* 0x01000e00ff0877ac */ /* 0x000ea20008000a00 */
[----:B---3--:R-:W-:Y:S01]  /*70b0*/  MOV R3, 0x0 ;  /* 0x0000000000037802 */ /* 0x008fe20000000f00 */
[----:B------:R-:W-:Y:S02]  /*70c0*/  HFMA2 R12, -RZ, RZ, 0, 5.9604644775390625e-08 ;  /* 0x00000001ff0c7431 */ /* 0x000fe400000001ff */
[----:B-1----:R-:W-:Y:S02]  /*70d0*/  IMAD.MOV.U32 R8, RZ, RZ, 0x192 ;  /* 0x00000192ff087424 */ /* 0x002fe400078e00ff */
[----:B------:R-:W-:Y:S01]  /*70e0*/  IMAD.MOV.U32 R13, RZ, RZ, RZ ;  /* 0x000000ffff0d7224 */ /* 0x000fe200078e00ff */
[----:B------:R-:W1:Y:S01]  /*70f0*/  LDCU.64 UR6, c[0x4][0x78] ;  /* 0x01000f00ff0677ac */ /* 0x000e620008000a00 */
[----:B------:R-:W3:Y:S01]  /*7100*/  LDC.64 R2, c[0x4][R3] ;  /* 0x0100000003027b82 */ /* 0x000ee20000000a00 */
[----:B------:R-:W5:Y:S01]  /*7110*/  LDCU.64 UR4, c[0x4][0x10] ;  /* 0x01000200ff0477ac */ /* 0x000f620008000a00 */
[----:B--2---:R-:W-:Y:S01]  /*7120*/  MOV R5, UR9 ;  /* 0x0000000900057c02 */ /* 0x004fe20008000f00 */
[----:B------:R-:W-:Y:S01]  /*7130*/  IMAD.U32 R4, RZ, RZ, UR8 ;  /* 0x00000008ff047e24 */ /* 0x000fe2000f8e00ff */
[----:B-1----:R-:W-:Y:S01]  /*7140*/  MOV R7, UR7 ;  /* 0x0000000700077c02 */ /* 0x002fe20008000f00 */
[----:B------:R-:W-:Y:S01]  /*7150*/  IMAD.U32 R6, RZ, RZ, UR6 ;  /* 0x00000006ff067e24 */ /* 0x000fe2000f8e00ff */
[----:B-----5:R-:W-:Y:S01]  /*7160*/  MOV R11, UR5 ;  /* 0x00000005000b7c02 */ /* 0x020fe20008000f00 */
[----:B------:R-:W-:Y:S02]  /*7170*/  IMAD.U32 R10, RZ, RZ, UR4 ;  /* 0x00000004ff0a7e24 */ /* 0x000fe4000f8e00ff */
[----:B------:R-:W-:Y:S07]  /*7180*/  LEPC R20, `(.L_x_122) ;  /* 0x000000001014794e */ /* 0x000fee0000000000 */
[----:B---34-:R-:W-:Y:S05]  /*7190*/  CALL.ABS.NOINC R2 ;  /* 0x0000000002007343 */ /* 0x018fea0003c00000 */
.L_x_122:
[----:B------:R-:W-:Y:S01]  /*71a0*/  ISETP.NE.AND P6, PT, R61, RZ, PT ;  /* 0x000000ff3d00720c */ /* 0x000fe20003fc5270 */
[----:B------:R-:W-:Y:S05]  /*71b0*/  WARPSYNC.ALL ;  /* 0x0000000000007948 */ /* 0x000fea0003800000 */
[----:B------:R-:W-:Y:S01]  /*71c0*/  R2UR UR4, R25 ;  /* 0x00000000190472ca */ /* 0x000fe200000e0000 */
[----:B---34-:R-:W-:Y:S01]  /*71d0*/  HADD2.F32 R3, -RZ, R28.H0_H0 ;  /* 0x2000001cff037230 */ /* 0x018fe20000004100 */
[----:B------:R-:W-:Y:S01]  /*71e0*/  ISETP.NE.AND P0, PT, R60, RZ, PT ;  /* 0x000000ff3c00720c */ /* 0x000fe20003f05270 */
[----:B------:R-:W-:Y:S01]  /*71f0*/  HADD2.F32 R20, -RZ, R30.H0_H0 ;  /* 0x2000001eff147230 */ /* 0x000fe20000004100 */
[----:B------:R-:W-:Y:S09]  /*7200*/  BSSY.RECONVERGENT B0, `(.L_x_123) ;  /* 0x0000058000007945 */ /* 0x000ff20003800200 */
[----:B-1----:R-:W1:Y:S02]  /*7210*/  LDTM.x16 R4, tmem[UR4+0x10] ;  /* 0x00001004000479ee */ /* 0x002e640008240000 */
[C---:B-1----:R-:W-:Y:S01]  /*7220*/  FMUL R0, R24.reuse, R4 ;  /* 0x0000000418007220 */ /* 0x042fe20000400000 */
[----:B------:R-:W-:Y:S02]  /*7230*/  HADD2.F32 R4, -RZ, R28.H1_H1 ;  /* 0x3000001cff047230 */ /* 0x000fe40000004100 */
[C---:B------:R-:W-:Y:S01]  /*7240*/  FMUL R2, R24.reuse, R5 ;  /* 0x0000000518027220 */ /* 0x040fe20000400000 */
[--C-:B------:R-:W-:Y:S02]  /*7250*/  HADD2.F32 R5, -RZ, R29.reuse.H0_H0 ;  /* 0x2000001dff057230 */ /* 0x100fe40000004100 */
[C---:B------:R-:W-:Y:S01]  /*7260*/  FFMA R0, R27.reuse, R3, R0 ;  /* 0x000000031b007223 */ /* 0x040fe20000000000 */
[C---:B------:R-:W-:Y:S01]  /*7270*/  FMUL R3, R24.reuse, R6 ;  /* 0x0000000618037220 */ /* 0x040fe20000400000 */
[----:B------:R-:W-:Y:S02]  /*7280*/  HADD2.F32 R6, -RZ, R29.H1_H1 ;  /* 0x3000001dff067230 */ /* 0x000fe40000004100 */
[C---:B------:R-:W-:Y:S01]  /*7290*/  FFMA R2, R27.reuse, R4, R2 ;  /* 0x000000041b027223 */ /* 0x040fe20000000002 */
[C---:B------:R-:W-:Y:S01]  /*72a0*/  FMUL R7, R24.reuse, R7 ;  /* 0x0000000718077220 */ /* 0x040fe20000400000 */
[C---:B------:R-:W-:Y:S01]  /*72b0*/  FFMA R3, R27.reuse, R5, R3 ;  /* 0x000000051b037223 */ /* 0x040fe20000000003 */
[C---:B------:R-:W-:Y:S01]  /*72c0*/  FMUL R4, R24.reuse, R8 ;  /* 0x0000000818047220 */ /* 0x040fe20000400000 */
[----:B------:R-:W-:Y:S01]  /*72d0*/  FMUL R5, R24, R9 ;  /* 0x0000000918057220 */ /* 0x000fe20000400000 */
[----:B------:R-:W-:Y:S01]  /*72e0*/  F2FP.F16.F32.PACK_AB R32, R2, R0 ;  /* 0x000000000220723e */ /* 0x000fe200000000ff */
[C---:B------:R-:W-:Y:S01]  /*72f0*/  FFMA R7, R27.reuse, R6, R7 ;  /* 0x000000061b077223 */ /* 0x040fe20000000007 */
[----:B------:R-:W-:Y:S02]  /*7300*/  HADD2.F32 R0, -RZ, R30.H1_H1 ;  /* 0x3000001eff007230 */ /* 0x000fe40000004100 */
[----:B------:R-:W-:Y:S01]  /*7310*/  FFMA R4, R27, R20, R4 ;  /* 0x000000141b047223 */ /* 0x000fe20000000004 */
[--C-:B------:R-:W-:Y:S02]  /*7320*/  HADD2.F32 R2, -RZ, R31.reuse.H0_H0 ;  /* 0x2000001fff027230 */ /* 0x100fe40000004100 */
[C---:B------:R-:W-:Y:S01]  /*7330*/  FMUL R6, R24.reuse, R10 ;  /* 0x0000000a18067220 */ /* 0x040fe20000400000 */
[----:B------:R-:W-:Y:S01]  /*7340*/  F2FP.F16.F32.PACK_AB R33, R7, R3 ;  /* 0x000000030721723e */ /* 0x000fe200000000ff */
[----:B------:R-:W-:Y:S02]  /*7350*/  HADD2.F32 R3, -RZ, R31.H1_H1 ;  /* 0x3000001fff037230 */ /* 0x000fe40000004100 */
[C---:B------:R-:W-:Y:S01]  /*7360*/  FFMA R5, R27.reuse, R0, R5 ;  /* 0x000000001b057223 */ /* 0x040fe20000000005 */
[C---:B------:R-:W-:Y:S01]  /*7370*/  FMUL R11, R24.reuse, R11 ;  /* 0x0000000b180b7220 */ /* 0x040fe20000400000 */
[--C-:B------:R-:W-:Y:S02]  /*7380*/  HADD2.F32 R7, -RZ, R36.reuse.H0_H0 ;  /* 0x20000024ff077230 */ /* 0x100fe40000004100 */
[C---:B------:R-:W-:Y:S01]  /*7390*/  FMUL R8, R24.reuse, R12 ;  /* 0x0000000c18087220 */ /* 0x040fe20000400000 */
[----:B------:R-:W-:Y:S02]  /*73a0*/  HADD2.F32 R0, -RZ, R36.H1_H1 ;  /* 0x30000024ff007230 */ /* 0x000fe40000004100 */
[C---:B------:R-:W-:Y:S01]  /*73b0*/  FMUL R9, R24.reuse, R13 ;  /* 0x0000000d18097220 */ /* 0x040fe20000400000 */
[C---:B------:R-:W-:Y:S01]  /*73c0*/  FFMA R6, R27.reuse, R2, R6 ;  /* 0x000000021b067223 */ /* 0x040fe20000000006 */
[C---:B------:R-:W-:Y:S01]  /*73d0*/  FFMA R11, R27.reuse, R3, R11 ;  /* 0x000000031b0b7223 */ /* 0x040fe2000000000b */
[C---:B------:R-:W-:Y:S01]  /*73e0*/  FFMA R8, R27.reuse, R7, R8 ;  /* 0x000000071b087223 */ /* 0x040fe20000000008 */
[C---:B------:R-:W-:Y:S01]  /*73f0*/  FFMA R9, R27.reuse, R0, R9 ;  /* 0x000000001b097223 */ /* 0x040fe20000000009 */
[--C-:B------:R-:W-:Y:S02]  /*7400*/  HADD2.F32 R2, -RZ, R37.reuse.H0_H0 ;  /* 0x20000025ff027230 */ /* 0x100fe40000004100 */
[C---:B------:R-:W-:Y:S01]  /*7410*/  FMUL R10, R24.reuse, R14 ;  /* 0x0000000e180a7220 */ /* 0x040fe20000400000 */
[----:B------:R-:W-:Y:S02]  /*7420*/  HADD2.F32 R0, -RZ, R37.H1_H1 ;  /* 0x30000025ff007230 */ /* 0x000fe40000004100 */
[C---:B------:R-:W-:Y:S01]  /*7430*/  FMUL R15, R24.reuse, R15 ;  /* 0x0000000f180f7220 */ /* 0x040fe20000400000 */
[C---:B------:R-:W-:Y:S01]  /*7440*/  FMUL R12, R24.reuse, R16 ;  /* 0x00000010180c7220 */ /* 0x040fe20000400000 */
[C---:B------:R-:W-:Y:S01]  /*7450*/  FFMA R10, R27.reuse, R2, R10 ;  /* 0x000000021b0a7223 */ /* 0x040fe2000000000a */
[--C-:B------:R-:W-:Y:S02]  /*7460*/  HADD2.F32 R2, -RZ, R38.reuse.H0_H0 ;  /* 0x20000026ff027230 */ /* 0x100fe40000004100 */
[----:B------:R-:W-:Y:S01]  /*7470*/  FFMA R15, R27, R0, R15 ;  /* 0x000000001b0f7223 */ /* 0x000fe2000000000f */
[----:B------:R-:W-:Y:S01]  /*7480*/  HADD2.F32 R0, -RZ, R38.H1_H1 ;  /* 0x30000026ff007230 */ /* 0x000fe20000004100 */
[----:B------:R-:W-:Y:S01]  /*7490*/  F2FP.F16.F32.PACK_AB R34, R5, R4 ;  /* 0x000000040522723e */ /* 0x000fe200000000ff */
        /* <DEDUP_REMOVED lines=14> */
[----:B------:R-:W-:Y:S02]  /*7580*/  F2FP.F16.F32.PACK_AB R11, R19, R14 ;  /* 0x0000000e130b723e */ /* 0x000fe400000000ff */
[----:B------:R-:W-:Y:S02]  /*7590*/  MOV R2, UR46 ;  /* 0x0000002e00027c02 */ /* 0x000fe40008000f00 */
[----:B------:R-:W-:Y:S01]  /*75a0*/  MOV R0, UR47 ;  /* 0x0000002f00007c02 */ /* 0x000fe20008000f00 */
[----:B------:R1:W-:Y:S01]  /*75b0*/  STS.128 [R62+0x1200], R8 ;  /* 0x001200083e007388 */ /* 0x0003e20000000c00 */
[----:B------:R-:W-:Y:S02]  /*75c0*/  @P6 LEA R2, R2, UR43, 0x3 ;  /* 0x0000002b02026c11 */ /* 0x000fe4000f8e18ff */
[----:B------:R-:W-:Y:S02]  /*75d0*/  @P6 SHF.L.U32 R3, R59, 0x1f, RZ ;  /* 0x0000001f3b036819 */ /* 0x000fe400000006ff */
[----:B------:R-:W-:Y:S01]  /*75e0*/  @P6 IADD3 R2, PT, PT, R2, 0x40, RZ ;  /* 0x0000004002026810 */ /* 0x000fe20007ffe0ff */
[----:B------:R-:W-:Y:S01]  /*75f0*/  @!PT LDS RZ, [RZ] ;  /* 0x00000000fffff984 */ /* 0x000fe20000000800 */
[----:B------:R-:W-:Y:S01]  /*7600*/  @!PT LDS RZ, [RZ] ;  /* 0x00000000fffff984 */ /* 0x000fe20000000800 */
[----:B------:R-:W-:Y:S01]  /*7610*/  @!PT LDS RZ, [RZ] ;  /* 0x00000000fffff984 */ /* 0x000fe20000000800 */
[----:B------:R-:W-:Y:S01]  /*7620*/  @!PT LDS RZ, [RZ] ;  /* 0x00000000fffff984 */ /* 0x000fe20000000800 */
[----:B------:R2:W-:Y:S06]  /*7630*/  MEMBAR.ALL.CTA ;  /* 0x0000000000007992 */ /* 0x0005ec0000008000 */
[----:B--2---:R-:W2:Y:S01]  /*7640*/  FENCE.VIEW.ASYNC.S ;  /* 0x00000000000073c6 */ /* 0x004ea20000000000 */
[----:B------:R-:W-:Y:S02]  /*7650*/  @P6 PRMT R0, R0, 0x654, R2 ;  /* 0x0000065400006816 */ /* 0x000fe40000000002 */
[----:B------:R-:W-:Y:S01]  /*7660*/  LEA R2, R26, UR43, 0x3 ;  /* 0x0000002b1a027c11 */ /* 0x000fe2000f8e18ff */
[----:B--2---:R-:W-:Y:S06]  /*7670*/  BAR.SYNC.DEFER_BLOCKING 0x1, 0x80 ;  /* 0x0042000000007b1d */ /* 0x004fec0000010000 */
[----:B------:R-:W-:Y:S05]  /*7680*/  @P0 BRA `(.L_x_124) ;  /* 0x00000000003c0947 */ /* 0x000fea0003800000 */
[----:B------:R-:W2:Y:S01]  /*7690*/  LDCU.64 UR6, c[0x0][0x348] ;  /* 0x00006900ff0677ac */ /* 0x000ea20008000a00 */
[----:B------:R-:W-:Y:S02]  /*76a0*/  UIADD3 UR13, UPT, UPT, UR49, 0x10, URZ ;  /* 0x00000010310d7890 */ /* 0x000fe4000fffe0ff */
[----:B------:R-:W-:Y:S01]  /*76b0*/  UIADD3 UR12, UPT, UPT, UR43, 0x1200, URZ ;  /* 0x000012002b0c7890 */ /* 0x000fe2000fffe0ff */
[----:B------:R-:W-:Y:S01]  /*76c0*/  UMOV UR14, UR50 ;  /* 0x00000032000e7c82 */ /* 0x000fe20008000000 */
[----:B------:R-:W-:Y:S01]  /*76d0*/  UMOV UR15, UR36 ;  /* 0x00000024000f7c82 */ /* 0x000fe20008000000 */
[----:B------:R-:W-:Y:S02]  /*76e0*/  UIADD3 UR9, UPT, UPT, UR49, 0x50, URZ ;  /* 0x0000005031097890 */ /* 0x000fe4000fffe0ff */
[----:B------:R-:W-:Y:S01]  /*76f0*/  UIADD3 UR8, UPT, UPT, UR43, 0x1a00, URZ ;  /* 0x00001a002b087890 */ /* 0x000fe2000fffe0ff */
[----:B------:R-:W-:Y:S01]  /*7700*/  UMOV UR10, UR50 ;  /* 0x00000032000a7c82 */ /* 0x000fe20008000000 */
[----:B------:R-:W-:Y:S01]  /*7710*/  UMOV UR11, UR36 ;  /* 0x00000024000b7c82 */ /* 0x000fe20008000000 */
[----:B--2---:R-:W-:Y:S04]  /*7720*/  UIADD3 UR4, UP0, UPT, UR6, 0x680, URZ ;  /* 0x0000068006047890 */ /* 0x004fe8000ff1e0ff */
[----:B------:R-:W-:Y:S09]  /*7730*/  UIADD3.X UR5, UPT, UPT, URZ, UR7, URZ, UP0, !UPT ;  /* 0x00000007ff057290 */ /* 0x000ff200087fe4ff */
[----:B------:R2:W-:Y:S01]  /*7740*/  UTMASTG.3D [UR12], [UR4] ;  /* 0x0000000c040073b5 */ /* 0x0005e20008010000 */
[----:B------:R2:W-:Y:S01]  /*7750*/  UTMASTG.3D [UR8], [UR4] ;  /* 0x00000008040073b5 */ /* 0x0005e20008010000 */
[----:B------:R0:W-:Y:S01]  /*7760*/  UTMACMDFLUSH ;  /* 0x00000000000079b7 */ /* 0x0001e20000000000 */
[----:B--2---:R-:W-:Y:S04]  /*7770*/  DEPBAR.LE SB0, 0x1 ;  /* 0x000080400000791a */ /* 0x004fe80000000000 */
.L_x_124:
[----:B------:R-:W-:Y:S05]  /*7780*/  BSYNC.RECONVERGENT B0 ;  /* 0x0000000000007941 */ /* 0x000fea0003800200 */
.L_x_123:
[----:B------:R-:W-:Y:S01]  /*7790*/  BAR.SYNC.DEFER_BLOCKING 0x1, 0x80 ;  /* 0x0042000000007b1d */ /* 0x000fe20000010000 */
[----:B------:R-:W-:Y:S04]  /*77a0*/  UIADD3 UR4, UPT, UPT, UR46, 0x1, URZ ;  /* 0x000000012e047890 */ /* 0x000fe8000fffe0ff */
[----:B------:R-:W-:Y:S04]  /*77b0*/  UISETP.NE.AND UP0, UPT, UR4, 0x4, UPT ;  /* 0x000000040400788c */ /* 0x000fe8000bf05270 */
[----:B------:R-:W-:Y:S01]  /*77c0*/  USEL UR44, UR4, URZ, UP0 ;  /* 0x000000ff042c7287 */ /* 0x000fe20008000000 */
[----:B------:R2:W-:Y:S01]  /*77d0*/  @P6 SYNCS.ARRIVE.TRANS64.RED.A1T0 RZ, [R0+URZ], RZ ;  /* 0x000000ff00ff69a7 */ /* 0x0005e200081004ff */
[----:B------:R-:W-:Y:S01]  /*77e0*/  BSSY B1, `(.L_x_125) ;  /* 0x0000013000017945 */ /* 0x000fe20003800000 */
[----:B------:R-:W3:Y:S02]  /*77f0*/  @P6 SYNCS.PHASECHK.TRANS64.TRYWAIT P0, [R2+URZ+0x20], R3 ;  /* 0x00002003020065a7 */ /* 0x000ee400080011ff */
[----:B---3--:R-:W-:Y:S01]  /*7800*/  @P6 SEL R63, RZ, 0x1, !P0 ;  /* 0x00000001ff3f6807 */ /* 0x008fe20004000000 */
[----:B--2---:R-:W-:Y:S06]  /*7810*/  @!P6 BRA `(.L_x_126) ;  /* 0x00000000003ce947 */ /* 0x004fec0003800000 */
[----:B------:R-:W-:Y:S01]  /*7820*/  ISETP.NE.AND P1, PT, R64, RZ, PT ;  /* 0x000000ff4000720c */ /* 0x000fe20003f25270 */
[----:B------:R-:W-:Y:S01]  /*7830*/  BSSY B0, `(.L_x_127) ;  /* 0x0000009000007945 */ /* 0x000fe20003800000 */
[----:B------:R-:W-:Y:S11]  /*7840*/  ISETP.NE.AND P0, PT, R63, RZ, PT ;  /* 0x000000ff3f00720c */ /* 0x000ff60003f05270 */
[----:B------:R-:W-:Y:S05]  /*7850*/  @P1 IMAD R3, R26, 0x1000, R56 ;  /* 0x000010001a031824 */ /* 0x000fea00078e0238 */
[----:B------:R-:W-:Y:S05]  /*7860*/  @P1 IADD3 R0, PT, PT, R3, UR43, RZ ;  /* 0x0000002b03001c10 */ /* 0x000fea000fffe0ff */
[----:B------:R-:W-:Y:S01]  /*7870*/  @P1 IMAD.IADD R0, R65, 0x1, R0 ;  /* 0x0000000141001824 */ /* 0x000fe200078e0200 */
[----:B------:R-:W-:Y:S06]  /*7880*/  @P0 BRA `(.L_x_128) ;  /* 0x00000000000c0947 */ /* 0x000fec0003800000 */
[----:B------:R-:W-:Y:S04]  /*7890*/  SHF.L.U32 R4, R59, 0x1f, RZ ;  /* 0x0000001f3b047819 */ /* 0x000fe800000006ff */
[----:B------:R-:W2:Y:S02]  /*78a0*/  SYNCS.PHASECHK.TRANS64.TRYWAIT P0, [R2+URZ+0x20], R4 ;  /* 0x00002004020075a7 */ /* 0x000ea400080011ff */
[----:B--2---:R-:W-:Y:S05]  /*78b0*/  @!P0 BRA `(.L_x_129) ;  /* 0x0000001c00d08947 */ /* 0x004fea0003800000 */
.L_x_128:
[----:B------:R-:W-:Y:S05]  /*78c0*/  BSYNC B0 ;  /* 0x0000000000007941 */ /* 0x000fea0003800000 */
.L_x_127:
[----:B------:R-:W-:Y:S02]  /*78d0*/  ISETP.NE.AND P0, PT, R64, RZ, PT ;  /* 0x000000ff4000720c */ /* 0x000fe40003f05270 */
[----:B------:R-:W-:Y:S11]  /*78e0*/  IADD3 R26, PT, PT, R26, 0x1, RZ ;  /* 0x000000011a1a7810 */ /* 0x000ff60007ffe0ff */
[----:B------:R3:W4:Y:S04]  /*78f0*/  @P0 LDS.128 R28, [R3+UR43+0x200] ;  /* 0x0002002b031c0984 */ /* 0x0007280008000c00 */
[----:B------:R3:W1:Y:S02]  /*7900*/  @P0 LDS.128 R36, [R0+0x200] ;  /* 0x0002000000240984 */ /* 0x0006640000000c00 */
.L_x_126:
[----:B------:R-:W-:Y:S05]  /*7910*/  BSYNC B1 ;  /* 0x0000000000017941 */ /* 0x000fea0003800000 */
.L_x_125:
[----:B---3--:R-:W-:Y:S05]  /*7920*/  VIADD R0, R25, 0x20 ;  /* 0x0000002019007836 */ /* 0x008fea0000000000 */
[----:B------:R-:W-:Y:S04]  /*7930*/  SHF.R.U32.HI R0, RZ, 0x15, R0 ;  /* 0x00000015ff007819 */ /* 0x000fe80000011600 */
[----:B------:R-:W-:Y:S11]  /*7940*/  LOP3.LUT P0, RZ, R0, 0x3, R47, 0x48, !PT ;  /* 0x0000000300ff7812 */ /* 0x000ff6000780482f */
[----:B------:R-:W-:Y:S02]  /*7950*/  @!UPT UIADD3 URZ, UPT, UPT, URZ, URZ, URZ ;  /* 0x000000fffffff290 */ /* 0x000fe4000fffe0ff */
[----:B------:R-:W-:Y:S05]  /*7960*/  @!P0 BRA `(.L_x_130) ;  /* 0x0000000000408947 */ /* 0x000fea0003800000 */
[----:B------:R-:W3:Y:S01]  /*7970*/  LDCU.64 UR8, c[0x4][0x70] ;  /* 0x01000e00ff0877ac */ /* 0x000ee20008000a00 */
[----:B------:R-:W-:Y:S01]  /*7980*/  MOV R3, 0x0 ;  /* 0x0000000000037802 */ /* 0x000fe20000000f00 */
[----:B------:R-:W-:Y:S02]  /*7990*/  HFMA2 R12, -RZ, RZ, 0, 5.9604644775390625e-08 ;  /* 0x00000001ff0c7431 */ /* 0x000fe400000001ff */
[----:B-1----:R-:W-:Y:S02]  /*79a0*/  IMAD.MOV.U32 R8, RZ, RZ, 0x192 ;  /* 0x00000192ff087424 */ /* 0x002fe400078e00ff */
[----:B------:R-:W-:Y:S01]  /*79b0*/  IMAD.MOV.U32 R13, RZ, RZ, RZ ;  /* 0x000000ffff0d7224 */ /* 0x000fe200078e00ff */
[----:B------:R-:W1:Y:S01]  /*79c0*/  LDCU.64 UR6, c[0x4][0x78] ;  /* 0x01000f00ff0677ac */ /* 0x000e620008000a00 */
[----:B--2---:R-:W2:Y:S01]  /*79d0*/  LDC.64 R2, c[0x4][R3] ;  /* 0x0100000003027b82 */ /* 0x004ea20000000a00 */
[----:B------:R-:W5:Y:S01]  /*79e0*/  LDCU.64 UR4, c[0x4][0x10] ;  /* 0x01000200ff0477ac */ /* 0x000f620008000a00 */
[----:B---3--:R-:W-:Y:S01]  /*79f0*/  MOV R5, UR9 ;  /* 0x0000000900057c02 */ /* 0x008fe20008000f00 */
[----:B------:R-:W-:Y:S01]  /*7a00*/  IMAD.U32 R4, RZ, RZ, UR8 ;  /* 0x00000008ff047e24 */ /* 0x000fe2000f8e00ff */
[----:B-1----:R-:W-:Y:S01]  /*7a10*/  MOV R7, UR7 ;  /* 0x0000000700077c02 */ /* 0x002fe20008000f00 */
[----:B------:R-:W-:Y:S01]  /*7a20*/  IMAD.U32 R6, RZ, RZ, UR6 ;  /* 0x00000006ff067e24 */ /* 0x000fe2000f8e00ff */
[----:B-----5:R-:W-:Y:S01]  /*7a30*/  MOV R11, UR5 ;  /* 0x00000005000b7c02 */ /* 0x020fe20008000f00 */
[----:B------:R-:W-:Y:S02]  /*7a40*/  IMAD.U32 R10, RZ, RZ, UR4 ;  /* 0x00000004ff0a7e24 */ /* 0x000fe4000f8e00ff */
[----:B------:R-:W-:Y:S07]  /*7a50*/  LEPC R20, `(.L_x_130) ;  /* 0x000000001014794e */ /* 0x000fee0000000000 */
[----:B--2-4-:R-:W-:Y:S05]  /*7a60*/  CALL.ABS.NOINC R2 ;  /* 0x0000000002007343 */ /* 0x014fea0003c00000 */
.L_x_130:
[----:B------:R-:W-:Y:S01]  /*7a70*/  ISETP.NE.AND P6, PT, R61, RZ, PT ;  /* 0x000000ff3d00720c */ /* 0x000fe20003fc5270 */
[----:B------:R-:W-:Y:S05]  /*7a80*/  WARPSYNC.ALL ;  /* 0x0000000000007948 */ /* 0x000fea0003800000 */
[----:B------:R-:W-:Y:S01]  /*7a90*/  R2UR UR4, R25 ;  /* 0x00000000190472ca */ /* 0x000fe200000e0000 */
[----:B----4-:R-:W-:Y:S01]  /*7aa0*/  HADD2.F32 R3, -RZ, R28.H0_H0 ;  /* 0x2000001cff037230 */ /* 0x010fe20000004100 */
[----:B------:R-:W-:Y:S01]  /*7ab0*/  ISETP.NE.AND P0, PT, R60, RZ, PT ;  /* 0x000000ff3c00720c */ /* 0x000fe20003f05270 */
[----:B------:R-:W-:Y:S01]  /*7ac0*/  HADD2.F32 R20, -RZ, R30.H0_H0 ;  /* 0x2000001eff147230 */ /* 0x000fe20000004100 */
[----:B------:R-:W-:Y:S09]  /*7ad0*/  BSSY.RECONVERGENT B0, `(.L_x_131) ;  /* 0x0000058000007945 */ /* 0x000ff20003800200 */
[----:B-12---:R-:W1:Y:S02]  /*7ae0*/  LDTM.x16 R4, tmem[UR4+0x20] ;  /* 0x00002004000479ee */ /* 0x006e640008240000 */
        /* <DEDUP_REMOVED lines=59> */
[----:B------:R-:W-:Y:S02]  /*7ea0*/  LEA R3, R26, UR43, 0x3 ;  /* 0x0000002b1a037c11 */ /* 0x000fe4000f8e18ff */
        /* <DEDUP_REMOVED lines=8> */
[----:B------:R-:W-:Y:S01]  /*7f30*/  @P6 SHF.L.U32 R2, R59, 0x1f, RZ ;  /* 0x0000001f3b026819 */ /* 0x000fe200000006ff */
        /* <DEDUP_REMOVED lines=17> */
.L_x_132:
[----:B------:R-:W-:Y:S05]  /*8050*/  BSYNC.RECONVERGENT B0 ;  /* 0x0000000000007941 */ /* 0x000fea0003800200 */
.L_x_131:
        /* <DEDUP_REMOVED lines=19> */
.L_x_136:
[----:B------:R-:W-:Y:S05]  /*8190*/  BSYNC B0 ;  /* 0x0000000000007941 */ /* 0x000fea0003800000 */
.L_x_135:
[----:B------:R-:W-:Y:S11]  /*81a0*/  ISETP.NE.AND P0, PT, R64, RZ, PT ;  /* 0x000000ff4000720c */ /* 0x000ff60003f05270 */
[----:B------:R-:W-:Y:S02]  /*81b0*/  @!UPT UIADD3 URZ, UPT, UPT, URZ, URZ, URZ ;  /* 0x000000fffffff290 */ /* 0x000fe4000fffe0ff */
[----:B------:R3:W4:Y:S04]  /*81c0*/  @P0 LDS.128 R28, [R26+UR43+0x200] ;  /* 0x0002002b1a1c0984 */ /* 0x0007280008000c00 */
[----:B------:R3:W1:Y:S02]  /*81d0*/  @P0 LDS.128 R36, [R65+0x200] ;  /* 0x0002000041240984 */ /* 0x0006640000000c00 */
.L_x_134:
[----:B------:R-:W-:Y:S05]  /*81e0*/  BSYNC B1 ;  /* 0x0000000000017941 */ /* 0x000fea0003800000 */
.L_x_133:
[----:B--2---:R-:W-:Y:S05]  /*81f0*/  VIADD R0, R25, 0x30 ;  /* 0x0000003019007836 */ /* 0x004fea0000000000 */
[----:B------:R-:W-:Y:S04]  /*8200*/  SHF.R.U32.HI R0, RZ, 0x15, R0 ;  /* 0x00000015ff007819 */ /* 0x000fe80000011600 */
[----:B------:R-:W-:Y:S11]  /*8210*/  LOP3.LUT P0, RZ, R0, 0x3, R47, 0x48, !PT ;  /* 0x0000000300ff7812 */ /* 0x000ff6000780482f */
[----:B------:R-:W-:Y:S02]  /*8220*/  @!UPT UIADD3 URZ, UPT, UPT, URZ, URZ, URZ ;  /* 0x000000fffffff290 */ /* 0x000fe4000fffe0ff */
[----:B------:R-:W-:Y:S05]  /*8230*/  @!P0 BRA `(.L_x_138) ;  /* 0x0000000000408947 */ /* 0x000fea0003800000 */
[----:B------:R-:W2:Y:S01]  /*8240*/  LDCU.64 UR8, c[0x4][0x70] ;  /* 0x01000e00ff0877ac */ /* 0x000ea20008000a00 */
[----:B------:R-:W-:Y:S01]  /*8250*/  MOV R3, 0x0 ;  /* 0x0000000000037802 */ /* 0x000fe20000000f00 */
        /* <DEDUP_REMOVED lines=14> */
.L_x_138:
[----:B------:R-:W-:Y:S01]  /*8340*/  ISETP.NE.AND P0, PT, R60, RZ, PT ;  /* 0x000000ff3c00720c */ /* 0x000fe20003f05270 */
[----:B------:R-:W-:Y:S05]  /*8350*/  WARPSYNC.ALL ;  /* 0x0000000000007948 */ /* 0x000fea0003800000 */
[----:B------:R-:W-:Y:S01]  /*8360*/  R2UR UR4, R25 ;  /* 0x00000000190472ca */ /* 0x000fe200000e0000 */
[--C-:B----4-:R-:W-:Y:S01]  /*8370*/  HADD2.F32 R20, -RZ, R28.reuse.H0_H0 ;  /* 0x2000001cff147230 */ /* 0x110fe20000004100 */
[----:B------:R-:W-:Y:S01]  /*8380*/  IADD3 R53, PT, PT, R53, 0xb0, RZ ;  /* 0x000000b035357810 */ /* 0x000fe20007ffe0ff */
[----:B------:R-:W-:Y:S01]  /*8390*/  HADD2.F32 R21, -RZ, R28.H1_H1 ;  /* 0x3000001cff157230 */ /* 0x000fe20000004100 */
[----:B------:R-:W-:Y:S01]  /*83a0*/  BSSY.RECONVERGENT B0, `(.L_x_139) ;  /* 0x0000054000007945 */ /* 0x000fe20003800200 */
[--C-:B------:R-:W-:Y:S01]  /*83b0*/  HADD2.F32 R25, -RZ, R29.reuse.H0_H0 ;  /* 0x2000001dff197230 */ /* 0x100fe20000004100 */
[----:B------:R-:W-:Y:S01]  /*83c0*/  LOP3.LUT R53, R53, 0xfefffff8, RZ, 0xc0, !PT ;  /* 0xfefffff835357812 */ /* 0x000fe200078ec0ff */
[----:B---3--:R-:W-:Y:S02]  /*83d0*/  HADD2.F32 R26, -RZ, R29.H1_H1 ;  /* 0x3000001dff1a7230 */ /* 0x008fe40000004100 */
[--C-:B------:R-:W-:Y:S02]  /*83e0*/  HADD2.F32 R28, -RZ, R30.reuse.H0_H0 ;  /* 0x2000001eff1c7230 */ /* 0x100fe40000004100 */
[----:B------:R-:W-:Y:S02]  /*83f0*/  HADD2.F32 R29, -RZ, R30.H1_H1 ;  /* 0x3000001eff1d7230 */ /* 0x000fe40000004100 */
[----:B-1----:R-:W1:Y:S01]  /*8400*/  LDTM.x16 R4, tmem[UR4+0x30] ;  /* 0x00003004000479ee */ /* 0x002e620008240000 */
[----:B------:R-:W-:Y:S01]  /*8410*/  NOP ;  /* 0x0000000000007918 */ /* 0x000fe20000000000 */
[----:B-1----:R1:W-:Y:S01]  /*8420*/  SYNCS.ARRIVE.TRANS64.RED.A1T0 RZ, [R53+URZ], RZ ;  /* 0x000000ff35ff79a7 */ /* 0x0023e200081004ff */
[--C-:B------:R-:W-:Y:S02]  /*8430*/  HADD2.F32 R30, -RZ, R31.reuse.H0_H0 ;  /* 0x2000001fff1e7230 */ /* 0x100fe40000004100 */
[----:B------:R-:W-:Y:S02]  /*8440*/  HADD2.F32 R31, -RZ, R31.H1_H1 ;  /* 0x3000001fff1f7230 */ /* 0x000fe40000004100 */
        /* <DEDUP_REMOVED lines=8> */
[C---:B------:R-:W-:Y:S01]  /*84d0*/  FMUL R4, R24.reuse, R4 ;  /* 0x0000000418047220 */ /* 0x040fe20000400000 */
[C---:B------:R-:W-:Y:S01]  /*84e0*/  FMUL R5, R24.reuse, R5 ;  /* 0x0000000518057220 */ /* 0x040fe20000400000 */
[C---:B------:R-:W-:Y:S01]  /*84f0*/  FMUL R6, R24.reuse, R6 ;  /* 0x0000000618067220 */ /* 0x040fe20000400000 */
[C---:B------:R-:W-:Y:S01]  /*8500*/  FMUL R7, R24.reuse, R7 ;  /* 0x0000000718077220 */ /* 0x040fe20000400000 */
[C---:B------:R-:W-:Y:S01]  /*8510*/  FFMA R4, R27.reuse, R20, R4 ;  /* 0x000000141b047223 */ /* 0x040fe20000000004 */
        /* <DEDUP_REMOVED lines=15> */
[C---:B------:R-:W-:Y:S01]  /*8610*/  FMUL R12, R24.reuse, R16 ;  /* 0x00000010180c7220 */ /* 0x040fe20000400000 */
[C---:B------:R-:W-:Y:S01]  /*8620*/  FFMA R0, R27.reuse, R32, R0 ;  /* 0x000000201b007223 */ /* 0x040fe20000000000 */
[C---:B------:R-:W-:Y:S01]  /*8630*/  FMUL R13, R24.reuse, R17 ;  /* 0x00000011180d7220 */ /* 0x040fe20000400000 */
[----:B------:R-:W-:Y:S01]  /*8640*/  FFMA R2, R27, R33, R2 ;  /* 0x000000211b027223 */ /* 0x000fe20000000002 */
[----:B------:R-:W-:Y:S01]  /*8650*/  F2FP.F16.F32.PACK_AB R4, R5, R4 ;  /* 0x000000040504723e */ /* 0x000fe200000000ff */
[C---:B------:R-:W-:Y:S01]  /*8660*/  FMUL R14, R24.reuse, R18 ;  /* 0x00000012180e7220 */ /* 0x040fe20000400000 */
[----:B------:R-:W-:Y:S01]  /*8670*/  FFMA R3, R27, R34, R3 ;  /* 0x000000221b037223 */ /* 0x000fe20000000003 */
[----:B------:R-:W-:Y:S01]  /*8680*/  F2FP.F16.F32.PACK_AB R5, R7, R6 ;  /* 0x000000060705723e */ /* 0x000fe200000000ff */
[----:B------:R-:W-:Y:S01]  /*8690*/  FFMA R15, R27, R35, R15 ;  /* 0x000000231b0f7223 */ /* 0x000fe2000000000f */
[----:B------:R-:W-:Y:S01]  /*86a0*/  FMUL R19, R24, R19 ;  /* 0x0000001318137220 */ /* 0x000fe20000400000 */
[----:B------:R-:W-:Y:S01]  /*86b0*/  F2FP.F16.F32.PACK_AB R6, R9, R8 ;  /* 0x000000080906723e */ /* 0x000fe200000000ff */
[----:B------:R-:W-:Y:S01]  /*86c0*/  FFMA R12, R27, R36, R12 ;  /* 0x000000241b0c7223 */ /* 0x000fe2000000000c */
[----:B------:R-:W-:Y:S01]  /*86d0*/  F2FP.F16.F32.PACK_AB R7, R11, R10 ;  /* 0x0000000a0b07723e */ /* 0x000fe200000000ff */
[C---:B------:R-:W-:Y:S01]  /*86e0*/  FFMA R13, R27.reuse, R37, R13 ;  /* 0x000000251b0d7223 */ /* 0x040fe2000000000d */
[C---:B------:R-:W-:Y:S01]  /*86f0*/  FFMA R14, R27.reuse, R38, R14 ;  /* 0x000000261b0e7223 */ /* 0x040fe2000000000e */
[----:B------:R-:W-:Y:S01]  /*8700*/  FFMA R19, R27, R39, R19 ;  /* 0x000000271b137223 */ /* 0x000fe20000000013 */
[----:B------:R-:W-:Y:S01]  /*8710*/  F2FP.F16.F32.PACK_AB R16, R2, R0 ;  /* 0x000000000210723e */ /* 0x000fe200000000ff */
[----:B------:R1:W-:Y:S01]  /*8720*/  STS.128 [R56+UR43+0x3200], R4 ;  /* 0x0032000438007988 */ /* 0x0003e20008000c2b */
        /* <DEDUP_REMOVED lines=27> */
.L_x_140:
[----:B------:R-:W-:Y:S05]  /*88e0*/  BSYNC.RECONVERGENT B0 ;  /* 0x0000000000007941 */ /* 0x000fea0003800200 */
.L_x_139:
[----:B------:R-:W-:Y:S01]  /*88f0*/  BAR.SYNC.DEFER_BLOCKING 0x1, 0x80 ;  /* 0x0042000000007b1d */ /* 0x000fe20000010000 */
[----:B------:R-:W-:Y:S01]  /*8900*/  UISETP.NE.AND UP0, UPT, UR52, -0x4, UPT ;  /* 0xfffffffc3400788c */ /* 0x000fe2000bf05270 */
[----:B------:R-:W-:Y:S08]  /*8910*/  IADD3 R22, PT, PT, R22, 0x1, RZ ;  /* 0x0000000116167810 */ /* 0x000ff00007ffe0ff */
[----:B------:R-:W-:Y:S05]  /*8920*/  BRA.U !UP0, `(.L_x_141) ;  /* 0x0000000108287547 */ /* 0x000fea000b800000 */
[----:B------:R-:W-:Y:S01]  /*8930*/  ISETP.NE.AND P0, PT, R61, RZ, PT ;  /* 0x000000ff3d00720c */ /* 0x000fe20003f05270 */
[----:B------:R-:W-:Y:S01]  /*8940*/  IMAD.U32 R2, RZ, RZ, UR46 ;  /* 0x0000002eff027e24 */ /* 0x000fe2000f8e00ff */
[----:B------:R-:W-:Y:S01]  /*8950*/  UIADD3 UR4, UPT, UPT, UR46, 0x1, URZ ;  /* 0x000000012e047890 */ /* 0x000fe2000fffe0ff */
[----:B------:R-:W-:Y:S03]  /*8960*/  IMAD.U32 R0, RZ, RZ, UR47 ;  /* 0x0000002fff007e24 */ /* 0x000fe6000f8e00ff */
[----:B------:R-:W-:Y:S04]  /*8970*/  UISETP.NE.AND UP0, UPT, UR4, 0x4, UPT ;  /* 0x000000040400788c */ /* 0x000fe8000bf05270 */
[----:B------:R-:W-:Y:S03]  /*8980*/  USEL UR46, UR4, URZ, UP0 ;  /* 0x000000ff042e7287 */ /* 0x000fe60008000000 */
[----:B------:R-:W-:Y:S05]  /*8990*/  @P0 LEA R2, R2, UR43, 0x3 ;  /* 0x0000002b02020c11 */ /* 0x000fea000f8e18ff */
[----:B------:R-:W-:Y:S05]  /*89a0*/  @P0 VIADD R2, R2, 0x40 ;  /* 0x0000004002020836 */ /* 0x000fea0000000000 */
[----:B------:R-:W-:Y:S04]  /*89b0*/  @P0 PRMT R0, R0, 0x654, R2 ;  /* 0x0000065400000816 */ /* 0x000fe80000000002 */
[----:B------:R2:W-:Y:S03]  /*89c0*/  @P0 SYNCS.ARRIVE.TRANS64.RED.A1T0 RZ, [R0+URZ], RZ ;  /* 0x000000ff00ff09a7 */ /* 0x0005e600081004ff */
.L_x_141:
[----:B------:R-:W-:Y:S01]  /*89d0*/  R2UR UR4, R50 ;  /* 0x00000000320472ca */ /* 0x000fe200000e0000 */
[----:B------:R-:W-:Y:S01]  /*89e0*/  UISETP.NE.AND UP0, UPT, UR62, URZ, UPT ;  /* 0x000000ff3e00728c */ /* 0x000fe2000bf05270 */
[----:B------:R-:W-:Y:S01]  /*89f0*/  ISETP.NE.AND P0, PT, R55, 0x2, PT ;  /* 0x000000023700780c */ /* 0x000fe20003f05270 */
[----:B------:R-:W-:Y:S01]  /*8a00*/  UIADD3 UR24, UPT, UPT, UR37, UR63, URZ ;  /* 0x0000003f25187290 */ /* 0x000fe2000fffe0ff */
[----:B------:R-:W-:Y:S01]  /*8a10*/  ISETP.NE.AND P1, PT, R22, 0x4, PT ;  /* 0x000000041600780c */ /* 0x000fe20003f25270 */
[----:B------:R-:W-:Y:S01]  /*8a20*/  UIADD3 UR52, UPT, UPT, UR52, 0x4, URZ ;  /* 0x0000000434347890 */ /* 0x000fe2000fffe0ff */
[----:B------:R-:W-:Y:S01]  /*8a30*/  SEL R2, RZ, 0x1, P0 ;  /* 0x00000001ff027807 */ /* 0x000fe20000000000 */
[----:B------:R-:W-:Y:S01]  /*8a40*/  UMOV UR36, UR61 ;  /* 0x0000003d00247c82 */ /* 0x000fe20008000000 */
[----:B--2---:R-:W-:Y:S02]  /*8a50*/  SEL R0, RZ, 0x1, P1 ;  /* 0x00000001ff007807 */ /* 0x004fe40000800000 */
[----:B------:R-:W-:Y:S02]  /*8a60*/  LOP3.LUT R57, R57, R2, RZ, 0x3c, !PT ;  /* 0x0000000239397212 */ /* 0x000fe400078e3cff */
[----:B------:R-:W-:Y:S01]  /*8a70*/  LOP3.LUT R58, R58, R0, RZ, 0x3c, !PT ;  /* 0x000000003a3a7212 */ /* 0x000fe200078e3cff */
[----:B------:R-:W-:Y:S01]  /*8a80*/  UIADD3 UR20, UPT, UPT, UR38, UR4, URZ ;  /* 0x0000000426147290 */ /* 0x000fe2000fffe0ff */
[----:B------:R-:W-:Y:S02]  /*8a90*/  SEL R55, R55, RZ, P0 ;  /* 0x000000ff37377207 */ /* 0x000fe40000000000 */
[----:B------:R-:W-:Y:S01]  /*8aa0*/  SEL R22, R22, RZ, P1 ;  /* 0x000000ff16167207 */ /* 0x000fe20000800000 */
[----:B------:R-:W-:Y:S08]  /*8ab0*/  BRA.U UP0, `(.L_x_142) ;  /* 0xffffffcd005c7547 */ /* 0x000ff0000b83ffff */
[----:B------:R-:W-:-:S13]  /*8ac0*/  R2UR UR4, R51 ;  /* 0x00000000330472ca */ /* 0x000fda00000e0000 */
[----:B------:R-:W-:-:S09]  /*8ad0*/  UISETP.NE.AND UP0, UPT, UR4, URZ, UPT ;  /* 0x000000ff0400728c */ /* 0x000fd2000bf05270 */
[----:B------:R-:W-:Y:S05]  /*8ae0*/  BRA.U !UP0, `(.L_x_143) ;  /* 0x0000000108487547 */ /* 0x000fea000b800000 */
[----:B------:R-:W2:Y:S02]  /*8af0*/  LDCU.64 UR4, c[0x0][0x890] ;  /* 0x00011200ff0477ac */ /* 0x000ea40008000a00 */
[----:B--2---:R-:W-:-:S04]  /*8b00*/  UISETP.NE.U32.AND UP0, UPT, UR4, URZ, UPT ;  /* 0x000000ff0400728c */ /* 0x004fc8000bf05070 */
[----:B------:R-:W-:-:S09]  /*8b10*/  UISETP.NE.AND.EX UP0, UPT, UR5, URZ, UPT, UP0 ;  /* 0x000000ff0500728c */ /* 0x000fd2000bf05300 */
[----:B------:R-:W-:Y:S05]  /*8b20*/  BRA.U UP0, `(.L_x_144) ;  /* 0x00000001000c7547 */ /* 0x000fea000b800000 */
[----:B------:R-:W-:-:S13]  /*8b30*/  FSETP.NEU.AND P0, PT, R27, RZ, PT ;  /* 0x000000ff1b00720b */ /* 0x000fda0003f0d000 */
[----:B------:R-:W-:Y:S05]  /*8b40*/  @!P0 EXIT ;  /* 0x000000000000894d */ /* 0x000fea0003800000 */
[----:B------:R-:W-:Y:S05]  /*8b50*/  BRA `(.L_x_143) ;  /* 0x00000000002c7947 */ /* 0x000fea0003800000 */
.L_x_144:
[----:B------:R-:W-:Y:S01]  /*8b60*/  ISETP.NE.AND P0, PT, R54, RZ, PT ;  /* 0x000000ff3600720c */ /* 0x000fe20003f05270 */
[----:B------:R-:W-:-:S12]  /*8b70*/  BSSY.RECONVERGENT B0, `(.L_x_143) ;  /* 0x0000009000007945 */ /* 0x000fd80003800200 */
[----:B------:R-:W-:Y:S05]  /*8b80*/  @P0 BRA `(.L_x_145) ;  /* 0x0000000000140947 */ /* 0x000fea0003800000 */
[----:B------:R-:W2:Y:S02]  /*8b90*/  LDCU.64 UR4, c[0x0][0x888] ;  /* 0x00011100ff0477ac */ /* 0x000ea40008000a00 */
[----:B--2---:R-:W-:-:S04]  /*8ba0*/  ISETP.NE.U32.AND P0, PT, RZ, UR4, PT ;  /* 0x00000004ff007c0c */ /* 0x004fc8000bf05070 */
[----:B------:R-:W-:-:S13]  /*8bb0*/  ISETP.NE.AND.EX P0, PT, RZ, UR5, PT, P0 ;  /* 0x00000005ff007c0c */ /* 0x000fda000bf05300 */
[----:B------:R-:W-:Y:S05]  /*8bc0*/  @!P0 EXIT ;  /* 0x000000000000894d */ /* 0x000fea0003800000 */
[----:B------:R-:W-:Y:S05]  /*8bd0*/  BRA `(.L_x_146) ;  /* 0x0000000000087947 */ /* 0x000fea0003800000 */
.L_x_145:
[----:B------:R-:W-:-:S13]  /*8be0*/  FSETP.NEU.AND P0, PT, R27, RZ, PT ;  /* 0x000000ff1b00720b */ /* 0x000fda0003f0d000 */
[----:B------:R-:W-:Y:S05]  /*8bf0*/  @!P0 EXIT ;  /* 0x000000000000894d */ /* 0x000fea0003800000 */
.L_x_146:
[----:B------:R-:W-:Y:S05]  /*8c00*/  BSYNC.RECONVERGENT B0 ;  /* 0x0000000000007941 */ /* 0x000fea0003800200 */
.L_x_143:
[----:B------:R-:W-:Y:S01]  /*8c10*/  ULEA UR4, UR46, UR43, 0x3 ;  /* 0x0000002b2e047291 */ /* 0x000fe2000f8e18ff */
[----:B------:R-:W-:-:S04]  /*8c20*/  DEPBAR.LE SB0, 0x0 ;  /* 0x000080000000791a */ /* 0x000fc80000000000 */
[----:B------:R-:W-:-:S04]  /*8c30*/  UIADD3 UR4, UPT, UPT, UR4, 0x40, URZ ;  /* 0x0000004004047890 */ /* 0x000fc8000fffe0ff */
[----:B------:R-:W-:-:S09]  /*8c40*/  UPRMT UR4, UR47, 0x654, UR4 ;  /* 0x000006542f047896 */ /* 0x000fd20008000004 */
[----:B------:R-:W-:Y:S01]  /*8c50*/  SYNCS.ARRIVE.TRANS64.RED.A1T0 RZ, [UR4], RZ ;  /* 0x000000ffffff79a7 */ /* 0x000fe20008100404 */
[----:B------:R-:W-:Y:S05]  /*8c60*/  EXIT ;  /* 0x000000000000794d */ /* 0x000fea0003800000 */
.L_x_24:
[----:B--2---:R2:W3:Y:S02]  /*8c70*/  SYNCS.PHASECHK.TRANS64.TRYWAIT P0, [R0+URZ+0xe0], R2 ;  /* 0x0000e002000075a7 */ /* 0x0044e400080011ff */
[----:B---3--:R-:W-:Y:S05]  /*8c80*/  @!P0 NANOSLEEP.SYNCS 0x989680 ;  /* 0x009896800000895d */ /* 0x008fea0003900000 */
[----:B------:R-:W3:Y:S02]  /*8c90*/  @!P0 SYNCS.PHASECHK.TRANS64 P0, [R0+URZ+0xe0], R2 ;  /* 0x0000e002000085a7 */ /* 0x000ee400080010ff */
[----:B---3--:R-:W-:Y:S05]  /*8ca0*/  @!P0 BRA `(.L_x_24) ;  /* 0xfffffffc00f08947 */ /* 0x008fea000383ffff */
[----:B------:R-:W-:Y:S05]  /*8cb0*/  BRA `(.L_x_147) ;  /* 0xffffff8c00487947 */ /* 0x000fea000383ffff */
.L_x_27:
[----:B-1----:R-:W-:-:S07]  /*8cc0*/  MOV R0, UR33 ;  /* 0x0000002100007c02 */ /* 0x002fce0008000f00 */
.L_x_148:
[----:B-1----:R1:W2:Y:S02]  /*8cd0*/  SYNCS.PHASECHK.TRANS64.TRYWAIT P0, [R0+URZ+0x10], R3 ;  /* 0x00001003000075a7 */ /* 0x0022a400080011ff */
[----:B--2---:R-:W-:Y:S05]  /*8ce0*/  @!P0 NANOSLEEP.SYNCS 0x989680 ;  /* 0x009896800000895d */ /* 0x004fea0003900000 */
[----:B------:R-:W2:Y:S02]  /*8cf0*/  @!P0 SYNCS.PHASECHK.TRANS64 P0, [R0+URZ+0x10], R3 ;  /* 0x00001003000085a7 */ /* 0x000ea400080010ff */
[----:B--2---:R-:W-:Y:S05]  /*8d00*/  @!P0 BRA `(.L_x_148) ;  /* 0xfffffffc00f08947 */ /* 0x004fea000383ffff */
[----:B------:R-:W-:Y:S05]  /*8d10*/  BRA `(.L_x_26) ;  /* 0xffffff8c00a07947 */ /* 0x000fea000383ffff */
.L_x_34:
[----:B-1----:R-:W-:-:S07]  /*8d20*/  MOV R0, UR17 ;  /* 0x0000001100007c02 */ /* 0x002fce0008000f00 */
.L_x_149:
[----:B-1----:R1:W2:Y:S02]  /*8d30*/  SYNCS.PHASECHK.TRANS64.TRYWAIT P0, [R0+URZ+0x10], R3 ;  /* 0x00001003000075a7 */ /* 0x0022a400080011ff */
[----:B--2---:R-:W-:Y:S05]  /*8d40*/  @!P0 NANOSLEEP.SYNCS 0x989680 ;  /* 0x009896800000895d */ /* 0x004fea0003900000 */
[----:B------:R-:W2:Y:S02]  /*8d50*/  @!P0 SYNCS.PHASECHK.TRANS64 P0, [R0+URZ+0x10], R3 ;  /* 0x00001003000085a7 */ /* 0x000ea400080010ff */
[----:B--2---:R-:W-:Y:S05]  /*8d60*/  @!P0 BRA `(.L_x_149) ;  /* 0xfffffffc00f08947 */ /* 0x004fea000383ffff */
[----:B------:R-:W-:Y:S05]  /*8d70*/  BRA `(.L_x_33) ;  /* 0xffffff9000607947 */ /* 0x000fea000383ffff */
.L_x_39:
[----:B-1----:R1:W2:Y:S02]  /*8d80*/  SYNCS.PHASECHK.TRANS64.TRYWAIT P0, [R3+URZ+0x70], R0 ;  /* 0x00007000030075a7 */ /* 0x0022a400080011ff */
[----:B--2---:R-:W-:Y:S05]  /*8d90*/  @!P0 NANOSLEEP.SYNCS 0x989680 ;  /* 0x009896800000895d */ /* 0x004fea0003900000 */
[----:B------:R-:W2:Y:S02]  /*8da0*/  @!P0 SYNCS.PHASECHK.TRANS64 P0, [R3+URZ+0x70], R0 ;  /* 0x00007000030085a7 */ /* 0x000ea400080010ff */
[----:B--2---:R-:W-:Y:S05]  /*8db0*/  @!P0 BRA `(.L_x_39) ;  /* 0xfffffffc00f08947 */ /* 0x004fea000383ffff */
[----:B------:R-:W-:Y:S05]  /*8dc0*/  BRA `(.L_x_150) ;  /* 0xffffff9400087947 */ /* 0x000fea000383ffff */
.L_x_43:
[----:B------:R-:W-:-:S07]  /*8dd0*/  MOV R0, UR4 ;  /* 0x0000000400007c02 */ /* 0x000fce0008000f00 */
.L_x_151:
[----:B-1----:R1:W2:Y:S02]  /*8de0*/  SYNCS.PHASECHK.TRANS64.TRYWAIT P0, [R0+URZ], R2 ;  /* 0x00000002000075a7 */ /* 0x0022a400080011ff */
[----:B--2---:R-:W-:Y:S05]  /*8df0*/  @!P0 NANOSLEEP.SYNCS 0x989680 ;  /* 0x009896800000895d */ /* 0x004fea0003900000 */
[----:B------:R-:W2:Y:S02]  /*8e00*/  @!P0 SYNCS.PHASECHK.TRANS64 P0, [R0+URZ], R2 ;  /* 0x00000002000085a7 */ /* 0x000ea400080010ff */
[----:B--2---:R-:W-:Y:S05]  /*8e10*/  @!P0 BRA `(.L_x_151) ;  /* 0xfffffffc00f08947 */ /* 0x004fea000383ffff */
[----:B------:R-:W-:Y:S05]  /*8e20*/  BRA `(.L_x_152) ;  /* 0xffffff9800b07947 */ /* 0x000fea000383ffff */
.L_x_46:
[----:B-1----:R1:W2:Y:S02]  /*8e30*/  SYNCS.PHASECHK.TRANS64.TRYWAIT P0, [R2+URZ+0xd0], R4 ;  /* 0x0000d004020075a7 */ /* 0x0022a400080011ff */
[----:B--2---:R-:W-:Y:S05]  /*8e40*/  @!P0 NANOSLEEP.SYNCS 0x989680 ;  /* 0x009896800000895d */ /* 0x004fea0003900000 */
[----:B------:R-:W2:Y:S02]  /*8e50*/  @!P0 SYNCS.PHASECHK.TRANS64 P0, [R2+URZ+0xd0], R4 ;  /* 0x0000d004020085a7 */ /* 0x000ea400080010ff */
[----:B--2---:R-:W-:Y:S05]  /*8e60*/  @!P0 BRA `(.L_x_46) ;  /* 0xfffffffc00f08947 */ /* 0x004fea000383ffff */
[----:B------:R-:W-:Y:S05]  /*8e70*/  BRA `(.L_x_153) ;  /* 0xffffff9c000c7947 */ /* 0x000fea000383ffff */
.L_x_47:
[----:B------:R-:W-:-:S07]  /*8e80*/  MOV R2, UR4 ;  /* 0x0000000400027c02 */ /* 0x000fce0008000f00 */
.L_x_154:
[----:B-1----:R1:W2:Y:S02]  /*8e90*/  SYNCS.PHASECHK.TRANS64.TRYWAIT P0, [R2+URZ+0x80], R5 ;  /* 0x00008005020075a7 */ /* 0x0022a400080011ff */
[----:B--2---:R-:W-:Y:S05]  /*8ea0*/  @!P0 NANOSLEEP.SYNCS 0x989680 ;  /* 0x009896800000895d */ /* 0x004fea0003900000 */
[----:B------:R-:W2:Y:S02]  /*8eb0*/  @!P0 SYNCS.PHASECHK.TRANS64 P0, [R2+URZ+0x80], R5 ;  /* 0x00008005020085a7 */ /* 0x000ea400080010ff */
[----:B--2---:R-:W-:Y:S05]  /*8ec0*/  @!P0 BRA `(.L_x_154) ;  /* 0xfffffffc00f08947 */ /* 0x004fea000383ffff */
[----:B------:R-:W-:Y:S05]  /*8ed0*/  BRA `(.L_x_155) ;  /* 0xffffff9c001c7947 */ /* 0x000fea000383ffff */
.L_x_48:
[----:B-1----:R1:W2:Y:S02]  /*8ee0*/  SYNCS.PHASECHK.TRANS64.TRYWAIT P1, [R2+URZ+0x70], R4 ;  /* 0x00007004020075a7 */ /* 0x0022a400080211ff */
[----:B--2---:R-:W-:Y:S05]  /*8ef0*/  @!P1 NANOSLEEP.SYNCS 0x989680 ;  /* 0x009896800000995d */ /* 0x004fea0003900000 */
[----:B------:R-:W2:Y:S02]  /*8f00*/  @!P1 SYNCS.PHASECHK.TRANS64 P1, [R2+URZ+0x70], R4 ;  /* 0x00007004020095a7 */ /* 0x000ea400080210ff */
[----:B--2---:R-:W-:Y:S05]  /*8f10*/  @!P1 BRA `(.L_x_48) ;  /* 0xfffffffc00f09947 */ /* 0x004fea000383ffff */
[----:B------:R-:W-:Y:S05]  /*8f20*/  BRA `(.L_x_156) ;  /* 0xffffff9c004c7947 */ /* 0x000fea000383ffff */
.L_x_51:
[----:B------:R-:W-:-:S07]  /*8f30*/  MOV R0, UR4 ;  /* 0x0000000400007c02 */ /* 0x000fce0008000f00 */
.L_x_157:
[----:B-1----:R1:W2:Y:S02]  /*8f40*/  SYNCS.PHASECHK.TRANS64.TRYWAIT P0, [R0+URZ+0x80], R2 ;  /* 0x00008002000075a7 */ /* 0x0022a400080011ff */
[----:B--2---:R-:W-:Y:S05]  /*8f50*/  @!P0 NANOSLEEP.SYNCS 0x989680 ;  /* 0x009896800000895d */ /* 0x004fea0003900000 */
[----:B------:R-:W2:Y:S02]  /*8f60*/  @!P0 SYNCS.PHASECHK.TRANS64 P0, [R0+URZ+0x80], R2 ;  /* 0x00008002000085a7 */ /* 0x000ea400080010ff */
[----:B--2---:R-:W-:Y:S05]  /*8f70*/  @!P0 BRA `(.L_x_157) ;  /* 0xfffffffc00f08947 */ /* 0x004fea000383ffff */
[----:B------:R-:W-:Y:S05]  /*8f80*/  BRA `(.L_x_50) ;  /* 0xffffff9c00a07947 */ /* 0x000fea000383ffff */
.L_x_60:
[----:B-1----:R-:W-:-:S04]  /*8f90*/  MOV R5, UR5 ;  /* 0x0000000500057c02 */ /* 0x002fc80008000f00 */
[----:B------:R1:W2:Y:S03]  /*8fa0*/  SYNCS.PHASECHK.TRANS64.TRYWAIT P0, [R5+URZ+0x8], R6 ;  /* 0x00000806050075a7 */ /* 0x0002a600080011ff */
[----:B--2---:R-:W-:Y:S05]  /*8fb0*/  @!P0 NANOSLEEP.SYNCS 0x989680 ;  /* 0x009896800000895d */ /* 0x004fea0003900000 */
[----:B------:R-:W2:Y:S02]  /*8fc0*/  @!P0 SYNCS.PHASECHK.TRANS64 P0, [R5+URZ+0x8], R6 ;  /* 0x00000806050085a7 */ /* 0x000ea400080010ff */
[----:B--2---:R-:W-:Y:S05]  /*8fd0*/  @!P0 BRA `(.L_x_60) ;  /* 0xfffffffc00ec8947 */ /* 0x004fea000383ffff */
[----:B------:R-:W-:Y:S05]  /*8fe0*/  BRA `(.L_x_59) ;  /* 0xffffffa000547947 */ /* 0x000fea000383ffff */
.L_x_62:
[----:B------:R-:W-:Y:S01]  /*8ff0*/  BSSY B0, `(.L_x_158) ;  /* 0x0000006000007945 */ /* 0x000fe20003800000 */
[----:B------:R-:W-:-:S07]  /*9000*/  MOV R15, 0xffffffff ;  /* 0xffffffff000f7802 */ /* 0x000fce0000000f00 */
[----:B-1---5:R-:W-:Y:S05]  /*9010*/  WARPSYNC.COLLECTIVE R15, `(.L_x_159) ;  /* 0x000000000f0c7348 */ /* 0x022fea0003c00000 */
[----:B------:R-:W-:Y:S02]  /*9020*/  ELECT P6, UR79, PT ;  /* 0x00000000004f782f */ /* 0x000fe400038c0000 */
[----:B------:R-:W-:Y:S01]  /*9030*/  MOV R14, UR79 ;  /* 0x0000004f000e7c02 */ /* 0x000fe20008000f00 */
[----:B-1---5:R-:W-:Y:S10]  /*9040*/  ENDCOLLECTIVE ;  /* 0x000000000000791b */ /* 0x022ff40003800000 */
.L_x_159:
[----:B------:R-:W-:Y:S05]  /*9050*/  BSYNC B0 ;  /* 0x0000000000007941 */ /* 0x000fea0003800000 */
.L_x_158:
[----:B------:R-:W-:Y:S05]  /*9060*/  BRA `(.L_x_160) ;  /* 0xffffffa000847947 */ /* 0x000fea000383ffff */
.L_x_64:
[----:B-1----:R-:W-:-:S04]  /*9070*/  MOV R0, UR5 ;  /* 0x0000000500007c02 */ /* 0x002fc80008000f00 */
[----:B------:R1:W2:Y:S03]  /*9080*/  SYNCS.PHASECHK.TRANS64.TRYWAIT P0, [R0+URZ+0x8], R4 ;  /* 0x00000804000075a7 */ /* 0x0002a600080011ff */
[----:B--2---:R-:W-:Y:S05]  /*9090*/  @!P0 NANOSLEEP.SYNCS 0x989680 ;  /* 0x009896800000895d */ /* 0x004fea0003900000 */
[----:B------:R-:W2:Y:S02]  /*90a0*/  @!P0 SYNCS.PHASECHK.TRANS64 P0, [R0+URZ+0x8], R4 ;  /* 0x00000804000085a7 */ /* 0x000ea400080010ff */
[----:B--2---:R-:W-:Y:S05]  /*90b0*/  @!P0 BRA `(.L_x_64) ;  /* 0xfffffffc00ec8947 */ /* 0x004fea000383ffff */
[----:B------:R-:W-:Y:S05]  /*90c0*/  BRA `(.L_x_63) ;  /* 0xffffffa000887947 */ /* 0x000fea000383ffff */
.L_x_65:
[----:B-1----:R1:W2:Y:S02]  /*90d0*/  SYNCS.PHASECHK.TRANS64.TRYWAIT P0, [R0+URZ+0x70], R4 ;  /* 0x00007004000075a7 */ /* 0x0022a400080011ff */
[----:B--2---:R-:W-:Y:S05]  /*90e0*/  @!P0 NANOSLEEP.SYNCS 0x989680 ;  /* 0x009896800000895d */ /* 0x004fea0003900000 */
[----:B------:R-:W2:Y:S02]  /*90f0*/  @!P0 SYNCS.PHASECHK.TRANS64 P0, [R0+URZ+0x70], R4 ;  /* 0x00007004000085a7 */ /* 0x000ea400080010ff */
[----:B--2---:R-:W-:Y:S05]  /*9100*/  @!P0 BRA `(.L_x_65) ;  /* 0xfffffffc00f08947 */ /* 0x004fea000383ffff */
[----:B------:R-:W-:Y:S05]  /*9110*/  BRA `(.L_x_161) ;  /* 0xffffffa400707947 */ /* 0x000fea000383ffff */
.L_x_67:
[----:B------:R-:W-:-:S07]  /*9120*/  MOV R0, UR31 ;  /* 0x0000001f00007c02 */ /* 0x000fce0008000f00 */
.L_x_162:
[----:B-1----:R1:W2:Y:S02]  /*9130*/  SYNCS.PHASECHK.TRANS64.TRYWAIT P0, [R0+URZ+0xb0], R4 ;  /* 0x0000b004000075a7 */ /* 0x0022a400080011ff */
[----:B--2---:R-:W-:Y:S05]  /*9140*/  @!P0 NANOSLEEP.SYNCS 0x989680 ;  /* 0x009896800000895d */ /* 0x004fea0003900000 */
[----:B------:R-:W2:Y:S02]  /*9150*/  @!P0 SYNCS.PHASECHK.TRANS64 P0, [R0+URZ+0xb0], R4 ;  /* 0x0000b004000085a7 */ /* 0x000ea400080010ff */
[----:B--2---:R-:W-:Y:S05]  /*9160*/  @!P0 BRA `(.L_x_162) ;  /* 0xfffffffc00f08947 */ /* 0x004fea000383ffff */
[----:B------:R-:W-:Y:S05]  /*9170*/  BRA `(.L_x_163) ;  /* 0xffffffa400bc7947 */ /* 0x000fea000383ffff */
.L_x_70:
[----:B------:R-:W-:Y:S07]  /*9180*/  MOV R0, UR5 ;  /* 0x0000000500007c02 */ /* 0x000fee0008000f00 */
.L_x_164:
[----:B-1----:R1:W2:Y:S02]  /*9190*/  SYNCS.PHASECHK.TRANS64.TRYWAIT P0, [R0+URZ], R4 ;  /* 0x00000004000075a7 */ /* 0x0022a400080011ff */
[----:B--2---:R-:W-:Y:S05]  /*91a0*/  @!P0 NANOSLEEP.SYNCS 0x989680 ;  /* 0x009896800000895d */ /* 0x004fea0003900000 */
[----:B------:R-:W2:Y:S02]  /*91b0*/  @!P0 SYNCS.PHASECHK.TRANS64 P0, [R0+URZ], R4 ;  /* 0x00000004000085a7 */ /* 0x000ea400080010ff */
[----:B--2---:R-:W-:Y:S05]  /*91c0*/  @!P0 BRA `(.L_x_164) ;  /* 0xfffffffc00f08947 */ /* 0x004fea000383ffff */
[----:B------:R-:W-:Y:S05]  /*91d0*/  BRA `(.L_x_69) ;  /* 0xffffffa400d07947 */ /* 0x000fea000383ffff */
.L_x_74:
[----:B-1----:R-:W-:-:S07]  /*91e0*/  MOV R0, UR4 ;  /* 0x0000000400007c02 */ /* 0x002fce0008000f00 */
.L_x_165:
[----:B-1----:R1:W2:Y:S02]  /*91f0*/  SYNCS.PHASECHK.TRANS64.TRYWAIT P0, [R0+URZ], R2 ;  /* 0x00000002000075a7 */ /* 0x0022a400080011ff */
[----:B--2---:R-:W-:Y:S05]  /*9200*/  @!P0 NANOSLEEP.SYNCS 0x989680 ;  /* 0x009896800000895d */ /* 0x004fea0003900000 */
[----:B------:R-:W2:Y:S02]  /*9210*/  @!P0 SYNCS.PHASECHK.TRANS64 P0, [R0+URZ], R2 ;  /* 0x00000002000085a7 */ /* 0x000ea400080010ff */
[----:B--2---:R-:W-:Y:S05]  /*9220*/  @!P0 BRA `(.L_x_165) ;  /* 0xfffffffc00f08947 */ /* 0x004fea000383ffff */
[----:B------:R-:W-:Y:S05]  /*9230*/  BRA `(.L_x_166) ;  /* 0xffffffa800c47947 */ /* 0x000fea000383ffff */
.L_x_75:
[----:B------:R-:W-:-:S07]  /*9240*/  MOV R0, UR5 ;  /* 0x0000000500007c02 */ /* 0x000fce0008000f00 */
.L_x_167:
[----:B-1----:R1:W2:Y:S02]  /*9250*/  SYNCS.PHASECHK.TRANS64.TRYWAIT P0, [R0+URZ], R3 ;  /* 0x00000003000075a7 */ /* 0x0022a400080011ff */
[----:B--2---:R-:W-:Y:S05]  /*9260*/  @!P0 NANOSLEEP.SYNCS 0x989680 ;  /* 0x009896800000895d */ /* 0x004fea0003900000 */
[----:B------:R-:W2:Y:S02]  /*9270*/  @!P0 SYNCS.PHASECHK.TRANS64 P0, [R0+URZ], R3 ;  /* 0x00000003000085a7 */ /* 0x000ea400080010ff */
[----:B--2---:R-:W-:Y:S05]  /*9280*/  @!P0 BRA `(.L_x_167) ;  /* 0xfffffffc00f08947 */ /* 0x004fea000383ffff */
[----:B------:R-:W-:Y:S05]  /*9290*/  BRA `(.L_x_168) ;  /* 0xffffffa800d07947 */ /* 0x000fea000383ffff */
.L_x_76:
[----:B------:R-:W-:-:S07]  /*92a0*/  MOV R0, UR5 ;  /* 0x0000000500007c02 */ /* 0x000fce0008000f00 */
.L_x_169:
[----:B-1----:R1:W2:Y:S02]  /*92b0*/  SYNCS.PHASECHK.TRANS64.TRYWAIT P0, [R0+URZ], R3 ;  /* 0x00000003000075a7 */ /* 0x0022a400080011ff */
[----:B--2---:R-:W-:Y:S05]  /*92c0*/  @!P0 NANOSLEEP.SYNCS 0x989680 ;  /* 0x009896800000895d */ /* 0x004fea0003900000 */
[----:B------:R-:W2:Y:S02]  /*92d0*/  @!P0 SYNCS.PHASECHK.TRANS64 P0, [R0+URZ], R3 ;  /* 0x00000003000085a7 */ /* 0x000ea400080010ff */
[----:B--2---:R-:W-:Y:S05]  /*92e0*/  @!P0 BRA `(.L_x_169) ;  /* 0xfffffffc00f08947 */ /* 0x004fea000383ffff */
[----:B------:R-:W-:Y:S05]  /*92f0*/  BRA `(.L_x_170) ;  /* 0xffffffa800dc7947 */ /* 0x000fea000383ffff */
.L_x_79:
[----:B------:R-:W-:-:S07]  /*9300*/  MOV R0, UR26 ;  /* 0x0000001a00007c02 */ /* 0x000fce0008000f00 */
.L_x_171:
[----:B-1----:R1:W2:Y:S02]  /*9310*/  SYNCS.PHASECHK.TRANS64.TRYWAIT P1, [R0+URZ+0xf0], R2 ;  /* 0x0000f002000075a7 */ /* 0x0022a400080211ff */
[----:B--2---:R-:W-:Y:S05]  /*9320*/  @!P1 NANOSLEEP.SYNCS 0x989680 ;  /* 0x009896800000995d */ /* 0x004fea0003900000 */
[----:B------:R-:W2:Y:S02]  /*9330*/  @!P1 SYNCS.PHASECHK.TRANS64 P1, [R0+URZ+0xf0], R2 ;  /* 0x0000f002000095a7 */ /* 0x000ea400080210ff */
[----:B--2---:R-:W-:Y:S05]  /*9340*/  @!P1 BRA `(.L_x_171) ;  /* 0xfffffffc00f09947 */ /* 0x004fea000383ffff */
[----:B------:R-:W-:Y:S05]  /*9350*/  BRA `(.L_x_172) ;  /* 0xffffffac00287947 */ /* 0x000fea000383ffff */
.L_x_84:
[----:B--2---:R2:W3:Y:S02]  /*9360*/  SYNCS.PHASECHK.TRANS64.TRYWAIT P0, [R12+URZ+0x70], R0 ;  /* 0x000070000c0075a7 */ /* 0x0044e400080011ff */
[----:B---3--:R-:W-:Y:S05]  /*9370*/  @!P0 NANOSLEEP.SYNCS 0x989680 ;  /* 0x009896800000895d */ /* 0x008fea0003900000 */
[----:B------:R-:W3:Y:S02]  /*9380*/  @!P0 SYNCS.PHASECHK.TRANS64 P0, [R12+URZ+0x70], R0 ;  /* 0x000070000c0085a7 */ /* 0x000ee400080010ff */
[----:B---3--:R-:W-:Y:S05]  /*9390*/  @!P0 BRA `(.L_x_84) ;  /* 0xfffffffc00f08947 */ /* 0x008fea000383ffff */
[----:B------:R-:W-:Y:S05]  /*93a0*/  BRA `(.L_x_173) ;  /* 0xffffffb000507947 */ /* 0x000fea000383ffff */
.L_x_87:
[----:B-1----:R-:W-:Y:S07]  /*93b0*/  MOV R0, UR21 ;  /* 0x0000001500007c02 */ /* 0x002fee0008000f00 */
.L_x_174:
[----:B-1----:R1:W2:Y:S02]  /*93c0*/  SYNCS.PHASECHK.TRANS64.TRYWAIT P2, [R0+URZ+0x68], R6 ;  /* 0x00006806000075a7 */ /* 0x0022a400080411ff */
[----:B--2---:R-:W-:Y:S05]  /*93d0*/  @!P2 NANOSLEEP.SYNCS 0x989680 ;  /* 0x009896800000a95d */ /* 0x004fea0003900000 */
[----:B------:R-:W2:Y:S02]  /*93e0*/  @!P2 SYNCS.PHASECHK.TRANS64 P2, [R0+URZ+0x68], R6 ;  /* 0x000068060000a5a7 */ /* 0x000ea400080410ff */
[----:B--2---:R-:W-:Y:S05]  /*93f0*/  @!P2 BRA `(.L_x_174) ;  /* 0xfffffffc00f0a947 */ /* 0x004fea000383ffff */
[----:B------:R-:W-:Y:S05]  /*9400*/  BRA `(.L_x_86) ;  /* 0xffffffb400b87947 */ /* 0x000fea000383ffff */
.L_x_90:
[----:B------:R-:W-:Y:S07]  /*9410*/  MOV R0, UR21 ;  /* 0x0000001500007c02 */ /* 0x000fee0008000f00 */
.L_x_175:
[----:B-1----:R1:W2:Y:S02]  /*9420*/  SYNCS.PHASECHK.TRANS64.TRYWAIT P0, [R0+URZ+0x40], R9 ;  /* 0x00004009000075a7 */ /* 0x0022a400080011ff */
[----:B--2---:R-:W-:Y:S05]  /*9430*/  @!P0 NANOSLEEP.SYNCS 0x989680 ;  /* 0x009896800000895d */ /* 0x004fea0003900000 */
[----:B------:R-:W2:Y:S02]  /*9440*/  @!P0 SYNCS.PHASECHK.TRANS64 P0, [R0+URZ+0x40], R9 ;  /* 0x00004009000085a7 */ /* 0x000ea400080010ff */
[----:B--2---:R-:W-:Y:S05]  /*9450*/  @!P0 BRA `(.L_x_175) ;  /* 0xfffffffc00f08947 */ /* 0x004fea000383ffff */
[----:B------:R-:W-:Y:S05]  /*9460*/  BRA `(.L_x_176) ;  /* 0xffffffb800147947 */ /* 0x000fea000383ffff */
.L_x_91:
[----:B------:R-:W-:Y:S07]  /*9470*/  MOV R0, UR21 ;  /* 0x0000001500007c02 */ /* 0x000fee0008000f00 */
.L_x_177:
[----:B-1----:R1:W2:Y:S02]  /*9480*/  SYNCS.PHASECHK.TRANS64.TRYWAIT P0, [R0+URZ+0x48], R9 ;  /* 0x00004809000075a7 */ /* 0x0022a400080011ff */
[----:B--2---:R-:W-:Y:S05]  /*9490*/  @!P0 NANOSLEEP.SYNCS 0x989680 ;  /* 0x009896800000895d */ /* 0x004fea0003900000 */
[----:B------:R-:W2:Y:S02]  /*94a0*/  @!P0 SYNCS.PHASECHK.TRANS64 P0, [R0+URZ+0x48], R9 ;  /* 0x00004809000085a7 */ /* 0x000ea400080010ff */
[----:B--2---:R-:W-:Y:S05]  /*94b0*/  @!P0 BRA `(.L_x_177) ;  /* 0xfffffffc00f08947 */ /* 0x004fea000383ffff */
[----:B------:R-:W-:Y:S05]  /*94c0*/  BRA `(.L_x_178) ;  /* 0xffffffb800707947 */ /* 0x000fea000383ffff */
.L_x_92:
[----:B------:R-:W-:Y:S07]  /*94d0*/  MOV R0, UR21 ;  /* 0x0000001500007c02 */ /* 0x000fee0008000f00 */
.L_x_179:
[----:B-1----:R1:W2:Y:S02]  /*94e0*/  SYNCS.PHASECHK.TRANS64.TRYWAIT P0, [R0+URZ+0x50], R9 ;  /* 0x00005009000075a7 */ /* 0x0022a400080011ff */
[----:B--2---:R-:W-:Y:S05]  /*94f0*/  @!P0 NANOSLEEP.SYNCS 0x989680 ;  /* 0x009896800000895d */ /* 0x004fea0003900000 */
[----:B------:R-:W2:Y:S02]  /*9500*/  @!P0 SYNCS.PHASECHK.TRANS64 P0, [R0+URZ+0x50], R9 ;  /* 0x00005009000085a7 */ /* 0x000ea400080010ff */
[----:B--2---:R-:W-:Y:S05]  /*9510*/  @!P0 BRA `(.L_x_179) ;  /* 0xfffffffc00f08947 */ /* 0x004fea000383ffff */
[----:B------:R-:W-:Y:S05]  /*9520*/  BRA `(.L_x_180) ;  /* 0xffffffb800cc7947 */ /* 0x000fea000383ffff */
.L_x_93:
[----:B------:R-:W-:Y:S07]  /*9530*/  MOV R0, UR21 ;  /* 0x0000001500007c02 */ /* 0x000fee0008000f00 */
.L_x_181:
[----:B-1----:R1:W2:Y:S02]  /*9540*/  SYNCS.PHASECHK.TRANS64.TRYWAIT P0, [R0+URZ+0x58], R9 ;  /* 0x00005809000075a7 */ /* 0x0022a400080011ff */
[----:B--2---:R-:W-:Y:S05]  /*9550*/  @!P0 NANOSLEEP.SYNCS 0x989680 ;  /* 0x009896800000895d */ /* 0x004fea0003900000 */
[----:B------:R-:W2:Y:S02]  /*9560*/  @!P0 SYNCS.PHASECHK.TRANS64 P0, [R0+URZ+0x58], R9 ;  /* 0x00005809000085a7 */ /* 0x000ea400080010ff */
[----:B--2---:R-:W-:Y:S05]  /*9570*/  @!P0 BRA `(.L_x_181) ;  /* 0xfffffffc00f08947 */ /* 0x004fea000383ffff */
[----:B------:R-:W-:Y:S05]  /*9580*/  BRA `(.L_x_182) ;  /* 0xffffffbc00287947 */ /* 0x000fea000383ffff */
.L_x_95:
[----:B------:R-:W-:-:S07]  /*9590*/  MOV R0, UR21 ;  /* 0x0000001500007c02 */ /* 0x000fce0008000f00 */
.L_x_183:
[----:B-1----:R1:W3:Y:S02]  /*95a0*/  SYNCS.PHASECHK.TRANS64.TRYWAIT P0, [R0+URZ+0x40], R2 ;  /* 0x00004002000075a7 */ /* 0x0022e400080011ff */
[----:B---3--:R-:W-:Y:S05]  /*95b0*/  @!P0 NANOSLEEP.SYNCS 0x989680 ;  /* 0x009896800000895d */ /* 0x008fea0003900000 */
[----:B------:R-:W3:Y:S02]  /*95c0*/  @!P0 SYNCS.PHASECHK.TRANS64 P0, [R0+URZ+0x40], R2 ;  /* 0x00004002000085a7 */ /* 0x000ee400080010ff */
[----:B---3--:R-:W-:Y:S05]  /*95d0*/  @!P0 BRA `(.L_x_183) ;  /* 0xfffffffc00f08947 */ /* 0x008fea000383ffff */
[----:B------:R-:W-:Y:S05]  /*95e0*/  BRA `(.L_x_184) ;  /* 0xffffffbc00b47947 */ /* 0x000fea000383ffff */
.L_x_96:
[----:B-1----:R-:W-:-:S07]  /*95f0*/  MOV R0, UR21 ;  /* 0x0000001500007c02 */ /* 0x002fce0008000f00 */
.L_x_185:
[----:B-1----:R1:W3:Y:S02]  /*9600*/  SYNCS.PHASECHK.TRANS64.TRYWAIT P0, [R0+URZ+0x48], R2 ;  /* 0x00004802000075a7 */ /* 0x0022e400080011ff */
[----:B---3--:R-:W-:Y:S05]  /*9610*/  @!P0 NANOSLEEP.SYNCS 0x989680 ;  /* 0x009896800000895d */ /* 0x008fea0003900000 */
[----:B------:R-:W3:Y:S02]  /*9620*/  @!P0 SYNCS.PHASECHK.TRANS64 P0, [R0+URZ+0x48], R2 ;  /* 0x00004802000085a7 */ /* 0x000ee400080010ff */
[----:B---3--:R-:W-:Y:S05]  /*9630*/  @!P0 BRA `(.L_x_185) ;  /* 0xfffffffc00f08947 */ /* 0x008fea000383ffff */
[----:B------:R-:W-:Y:S05]  /*9640*/  BRA `(.L_x_186) ;  /* 0xffffffbc00a47947 */ /* 0x000fea000383ffff */
.L_x_97:
[----:B-1----:R-:W-:-:S07]  /*9650*/  MOV R0, UR21 ;  /* 0x0000001500007c02 */ /* 0x002fce0008000f00 */
.L_x_187:
[----:B-1----:R1:W3:Y:S02]  /*9660*/  SYNCS.PHASECHK.TRANS64.TRYWAIT P0, [R0+URZ+0x50], R2 ;  /* 0x00005002000075a7 */ /* 0x0022e400080011ff */
[----:B---3--:R-:W-:Y:S05]  /*9670*/  @!P0 NANOSLEEP.SYNCS 0x989680 ;  /* 0x009896800000895d */ /* 0x008fea0003900000 */
[----:B------:R-:W3:Y:S02]  /*9680*/  @!P0 SYNCS.PHASECHK.TRANS64 P0, [R0+URZ+0x50], R2 ;  /* 0x00005002000085a7 */ /* 0x000ee400080010ff */
[----:B---3--:R-:W-:Y:S05]  /*9690*/  @!P0 BRA `(.L_x_187) ;  /* 0xfffffffc00f08947 */ /* 0x008fea000383ffff */
[----:B------:R-:W-:Y:S05]  /*96a0*/  BRA `(.L_x_188) ;  /* 0xffffffbc00947947 */ /* 0x000fea000383ffff */
.L_x_99:
[----:B-1----:R1:W2:Y:S02]  /*96b0*/  SYNCS.PHASECHK.TRANS64.TRYWAIT P0, [R3+URZ+0x70], R0 ;  /* 0x00007000030075a7 */ /* 0x0022a400080011ff */
[----:B--2---:R-:W-:Y:S05]  /*96c0*/  @!P0 NANOSLEEP.SYNCS 0x989680 ;  /* 0x009896800000895d */ /* 0x004fea0003900000 */
[----:B------:R-:W2:Y:S02]  /*96d0*/  @!P0 SYNCS.PHASECHK.TRANS64 P0, [R3+URZ+0x70], R0 ;  /* 0x00007000030085a7 */ /* 0x000ea400080010ff */
[----:B--2---:R-:W-:Y:S05]  /*96e0*/  @!P0 BRA `(.L_x_99) ;  /* 0xfffffffc00f08947 */ /* 0x004fea000383ffff */
[----:B------:R-:W-:Y:S05]  /*96f0*/  BRA `(.L_x_189) ;  /* 0xffffffc000607947 */ /* 0x000fea000383ffff */
.L_x_110:
[----:B-1----:R-:W-:Y:S04]  /*9700*/  MOV R2, UR43 ;  /* 0x0000002b00027c02 */ /* 0x002fe80008000f00 */
[----:B------:R1:W2:Y:S03]  /*9710*/  SYNCS.PHASECHK.TRANS64.TRYWAIT P1, [R2+URZ+0x20], R3 ;  /* 0x00002003020075a7 */ /* 0x0002a600080211ff */
[----:B--2---:R-:W-:Y:S05]  /*9720*/  @!P1 NANOSLEEP.SYNCS 0x989680 ;  /* 0x009896800000995d */ /* 0x004fea0003900000 */
[----:B------:R-:W2:Y:S02]  /*9730*/  @!P1 SYNCS.PHASECHK.TRANS64 P1, [R2+URZ+0x20], R3 ;  /* 0x00002003020095a7 */ /* 0x000ea400080210ff */
[----:B--2---:R-:W-:Y:S05]  /*9740*/  @!P1 BRA `(.L_x_110) ;  /* 0xfffffffc00ec9947 */ /* 0x004fea000383ffff */
[----:B------:R-:W-:Y:S05]  /*9750*/  BRA `(.L_x_109) ;  /* 0xffffffcc00cc7947 */ /* 0x000fea000383ffff */
.L_x_112:
[----:B-1----:R1:W4:Y:S02]  /*9760*/  SYNCS.PHASECHK.TRANS64.TRYWAIT P0, [R53+URZ+0x90], R0 ;  /* 0x00009000350075a7 */ /* 0x00232400080011ff */
[----:B----4-:R-:W-:Y:S05]  /*9770*/  @!P0 NANOSLEEP.SYNCS 0x989680 ;  /* 0x009896800000895d */ /* 0x010fea0003900000 */
[----:B------:R-:W4:Y:S02]  /*9780*/  @!P0 SYNCS.PHASECHK.TRANS64 P0, [R53+URZ+0x90], R0 ;  /* 0x00009000350085a7 */ /* 0x000f2400080010ff */
[----:B----4-:R-:W-:Y:S05]  /*9790*/  @!P0 BRA `(.L_x_112) ;  /* 0xfffffffc00f08947 */ /* 0x010fea000383ffff */
[----:B------:R-:W-:Y:S05]  /*97a0*/  BRA `(.L_x_111) ;  /* 0xffffffcc00ec7947 */ /* 0x000fea000383ffff */
.L_x_121:
[----:B--2---:R2:W3:Y:S02]  /*97b0*/  SYNCS.PHASECHK.TRANS64.TRYWAIT P0, [R2+URZ+0x20], R0 ;  /* 0x00002000020075a7 */ /* 0x0044e400080011ff */
[----:B---3--:R-:W-:Y:S05]  /*97c0*/  @!P0 NANOSLEEP.SYNCS 0x989680 ;  /* 0x009896800000895d */ /* 0x008fea0003900000 */
[----:B------:R-:W3:Y:S02]  /*97d0*/  @!P0 SYNCS.PHASECHK.TRANS64 P0, [R2+URZ+0x20], R0 ;  /* 0x00002000020085a7 */ /* 0x000ee400080010ff */
[----:B---3--:R-:W-:Y:S05]  /*97e0*/  @!P0 BRA `(.L_x_121) ;  /* 0xfffffffc00f08947 */ /* 0x008fea000383ffff */
[----:B------:R-:W-:Y:S05]  /*97f0*/  BRA `(.L_x_120) ;  /* 0xffffffd400fc7947 */ /* 0x000fea000383ffff */
.L_x_129:
[----:B--2---:R2:W3:Y:S02]  /*9800*/  SYNCS.PHASECHK.TRANS64.TRYWAIT P0, [R2+URZ+0x20], R4 ;  /* 0x00002004020075a7 */ /* 0x0044e400080011ff */
[----:B---3--:R-:W-:Y:S05]  /*9810*/  @!P0 NANOSLEEP.SYNCS 0x989680 ;  /* 0x009896800000895d */ /* 0x008fea0003900000 */
[----:B------:R-:W3:Y:S02]  /*9820*/  @!P0 SYNCS.PHASECHK.TRANS64 P0, [R2+URZ+0x20], R4 ;  /* 0x00002004020085a7 */ /* 0x000ee400080010ff */
[----:B---3--:R-:W-:Y:S05]  /*9830*/  @!P0 BRA `(.L_x_129) ;  /* 0xfffffffc00f08947 */ /* 0x008fea000383ffff */
[----:B------:R-:W-:Y:S05]  /*9840*/  BRA `(.L_x_128) ;  /* 0xffffffe0001c7947 */ /* 0x000fea000383ffff */
.L_x_137:
[----:B--2---:R2:W3:Y:S02]  /*9850*/  SYNCS.PHASECHK.TRANS64.TRYWAIT P0, [R3+URZ+0x20], R0 ;  /* 0x00002000030075a7 */ /* 0x0044e400080011ff */
[----:B---3--:R-:W-:Y:S05]  /*9860*/  @!P0 NANOSLEEP.SYNCS 0x989680 ;  /* 0x009896800000895d */ /* 0x008fea0003900000 */
[----:B------:R-:W3:Y:S02]  /*9870*/  @!P0 SYNCS.PHASECHK.TRANS64 P0, [R3+URZ+0x20], R0 ;  /* 0x00002000030085a7 */ /* 0x000ee400080010ff */
[----:B---3--:R-:W-:Y:S05]  /*9880*/  @!P0 BRA `(.L_x_137) ;  /* 0xfffffffc00f08947 */ /* 0x008fea000383ffff */
[----:B------:R-:W-:Y:S05]  /*9890*/  BRA `(.L_x_136) ;  /* 0xffffffe8003c7947 */ /* 0x000fea000383ffff */
        .weak           $__internal_0_$__cuda_sm10x_tcgen05_guardrail_trap_col_being_dealloced_not_returned_by_alloc
        .type           $__internal_0_$__cuda_sm10x_tcgen05_guardrail_trap_col_being_dealloced_not_returned_by_alloc,@function
        .size           $__internal_0_$__cuda_sm10x_tcgen05_guardrail_trap_col_being_dealloced_not_returned_by_alloc,($__internal_1_$__cuda_sm10x_tcgen05_guardrail_trap_phase_invalid_during_alloc - $__internal_0_$__cuda_sm10x_tcgen05_guardrail_trap_col_being_dealloced_not_returned_by_alloc)
$__internal_0_$__cuda_sm10x_tcgen05_guardrail_trap_col_being_dealloced_not_returned_by_alloc:
[----:B------:R-:W-:Y:S05]  /*98a0*/  BPT.TRAP 0x1 ;  /* 0x000000040000795c */ /* 0x000fea0000300000 */
[----:B------:R-:W-:-:S04]  /*98b0*/  HFMA2 R3, -RZ, RZ, 0, 0 ;  /* 0x00000000ff037431 */ /* 0x000fc800000001ff */
[----:B------:R-:W-:Y:S05]  /*98c0*/  RET.REL.NODEC R2 `(_ZN7cutlass13device_kernelINS_4gemm6kernel13GemmUniversalIN4cute5tupleIJiiiiEEENS1_10collective13CollectiveMmaINS1_35MainloopSm100TmaUmmaWarpSpecializedILi2ELi2ELi4ENS5_IJNS4_1CILi2EEESB_NSA_ILi1EEEEEEEENS5_IJNSA_ILi128EEESF_NSA_ILi64EEEEEENS_6half_tENS5_IJlSC_lEEESI_NS5_IJSC_llEEENS4_8TiledMMAINS4_8MMA_AtomIJNS4_26SM100_MMA_F16BF16_2x1SM_SSISI_SI_fLi128ELi128ELNS4_4UMMA5MajorE0ELSP_1ELNSO_7ScaleInE0ELSQ_0EEEEEENS4_6LayoutINS5_IJSC_SC_SC_EEENS5_IJNSA_ILi0EEESV_SV_EEEEENS5_IJNS4_10UnderscoreESY_SY_EEEEENS4_28SM100_TMA_2SM_LOAD_MULTICASTENS4_14ComposedLayoutINS4_7SwizzleILi3ELi4ELi3EEENS4_18smem_ptr_flag_bitsILi16EEENST_INS5_IJNSA_ILi8EEESG_EEENS5_IJSG_SC_EEEEEEEvNS4_8identityENS4_18SM100_TMA_2SM_LOADENS12_IS14_S16_NST_INS5_IJSG_S17_EEENS5_IJSC_SG_EEEEEEEvS1C_EENS_8epilogue10collective18CollectiveEpilogueINS1J_23Sm100TmaWarpSpecializedILi4ELi2ELi16ELb1ELb0EEEJNS5_IJSG_SF_SG_EEENS5_IJNST_ISG_SC_EENST_INS5_IJNSA_ILi16EEESB_EEES1F_EEEEESI_SJ_SI_SJ_NS1J_6fusion15FusionCallbacksIS1N_NS1U_17LinearCombinationISI_fSI_fLNS_15FloatRoundStyleE2EEES1O_S1T_JEEENS4_5SM1004TMEM4LOAD26SM100_TMEM_LOAD_32dp32b16xENS4_13SM90_TMA_LOADENS12_INS13_ILi1ELi4ELi3EEES16_NST_INS5_IJS17_S1Q_EEENS5_IJS1Q_SC_EEEEEEENS4_39AutoVectorizingCopyWithAssumedAlignmentILi128EEENS4_14SM90_TMA_STOREES29_S2B_S2B_EEEvvEEEEvNT_6ParamsE) ;  /* 0xffffff6402cc7950 */ /* 0x000fea0003c3ffff */
        .weak           $__internal_1_$__cuda_sm10x_tcgen05_guardrail_trap_phase_invalid_during_alloc
        .type           $__internal_1_$__cuda_sm10x_tcgen05_guardrail_trap_phase_invalid_during_alloc,@function
        .size           $__internal_1_$__cuda_sm10x_tcgen05_guardrail_trap_phase_invalid_during_alloc,($__internal_2_$__cuda_sm10x_tcgen05_guardrail_trap_unallocated_columns_being_dealloced - $__internal_1_$__cuda_sm10x_tcgen05_guardrail_trap_phase_invalid_during_alloc)
$__internal_1_$__cuda_sm10x_tcgen05_guardrail_trap_phase_invalid_during_alloc:
[----:B------:R-:W-:Y:S05]  /*98d0*/  BPT.TRAP 0x1 ;  /* 0x000000040000795c */ /* 0x000fea0000300000 */
[----:B------:R-:W-:-:S04]  /*98e0*/  MOV R5, 0x0 ;  /* 0x0000000000057802 */ /* 0x000fc80000000f00 */
[----:B------:R-:W-:Y:S05]  /*98f0*/  RET.REL.NODEC R4 `(_ZN7cutlass13device_kernelINS_4gemm6kernel13GemmUniversalIN4cute5tupleIJiiiiEEENS1_10collective13CollectiveMmaINS1_35MainloopSm100TmaUmmaWarpSpecializedILi2ELi2ELi4ENS5_IJNS4_1CILi2EEESB_NSA_ILi1EEEEEEEENS5_IJNSA_ILi128EEESF_NSA_ILi64EEEEEENS_6half_tENS5_IJlSC_lEEESI_NS5_IJSC_llEEENS4_8TiledMMAINS4_8MMA_AtomIJNS4_26SM100_MMA_F16BF16_2x1SM_SSISI_SI_fLi128ELi128ELNS4_4UMMA5MajorE0ELSP_1ELNSO_7ScaleInE0ELSQ_0EEEEEENS4_6LayoutINS5_IJSC_SC_SC_EEENS5_IJNSA_ILi0EEESV_SV_EEEEENS5_IJNS4_10UnderscoreESY_SY_EEEEENS4_28SM100_TMA_2SM_LOAD_MULTICASTENS4_14ComposedLayoutINS4_7SwizzleILi3ELi4ELi3EEENS4_18smem_ptr_flag_bitsILi16EEENST_INS5_IJNSA_ILi8EEESG_EEENS5_IJSG_SC_EEEEEEEvNS4_8identityENS4_18SM100_TMA_2SM_LOADENS12_IS14_S16_NST_INS5_IJSG_S17_EEENS5_IJSC_SG_EEEEEEEvS1C_EENS_8epilogue10collective18CollectiveEpilogueINS1J_23Sm100TmaWarpSpecializedILi4ELi2ELi16ELb1ELb0EEEJNS5_IJSG_SF_SG_EEENS5_IJNST_ISG_SC_EENST_INS5_IJNSA_ILi16EEESB_EEES1F_EEEEESI_SJ_SI_SJ_NS1J_6fusion15FusionCallbacksIS1N_NS1U_17LinearCombinationISI_fSI_fLNS_15FloatRoundStyleE2EEES1O_S1T_JEEENS4_5SM1004TMEM4LOAD26SM100_TMEM_LOAD_32dp32b16xENS4_13SM90_TMA_LOADENS12_INS13_ILi1ELi4ELi3EEES16_NST_INS5_IJS17_S1Q_EEENS5_IJS1Q_SC_EEEEEEENS4_39AutoVectorizingCopyWithAssumedAlignmentILi128EEENS4_14SM90_TMA_STOREES29_S2B_S2B_EEEvvEEEEvNT_6ParamsE) ;  /* 0xffffff6404c07950 */ /* 0x000fea0003c3ffff */
        .weak           $__internal_2_$__cuda_sm10x_tcgen05_guardrail_trap_unallocated_columns_being_dealloced
        .type           $__internal_2_$__cuda_sm10x_tcgen05_guardrail_trap_unallocated_columns_being_dealloced,@function
        .size           $__internal_2_$__cuda_sm10x_tcgen05_guardrail_trap_unallocated_columns_being_dealloced,(.L_x_191 - $__internal_2_$__cuda_sm10x_tcgen05_guardrail_trap_unallocated_columns_being_dealloced)
$__internal_2_$__cuda_sm10x_tcgen05_guardrail_trap_unallocated_columns_being_dealloced:
[----:B------:R-:W-:Y:S05]  /*9900*/  BPT.TRAP 0x1 ;  /* 0x000000040000795c */ /* 0x000fea0000300000 */
[----:B------:R-:W-:-:S04]  /*9910*/  HFMA2 R3, -RZ, RZ, 0, 0 ;  /* 0x00000000ff037431 */ /* 0x000fc800000001ff */
[----:B------:R-:W-:Y:S05]  /*9920*/  RET.REL.NODEC R2 `(_ZN7cutlass13device_kernelINS_4gemm6kernel13GemmUniversalIN4cute5tupleIJiiiiEEENS1_10collective13CollectiveMmaINS1_35MainloopSm100TmaUmmaWarpSpecializedILi2ELi2ELi4ENS5_IJNS4_1CILi2EEESB_NSA_ILi1EEEEEEEENS5_IJNSA_ILi128EEESF_NSA_ILi64EEEEEENS_6half_tENS5_IJlSC_lEEESI_NS5_IJSC_llEEENS4_8TiledMMAINS4_8MMA_AtomIJNS4_26SM100_MMA_F16BF16_2x1SM_SSISI_SI_fLi128ELi128ELNS4_4UMMA5MajorE0ELSP_1ELNSO_7ScaleInE0ELSQ_0EEEEEENS4_6LayoutINS5_IJSC_SC_SC_EEENS5_IJNSA_ILi0EEESV_SV_EEEEENS5_IJNS4_10UnderscoreESY_SY_EEEEENS4_28SM100_TMA_2SM_LOAD_MULTICASTENS4_14ComposedLayoutINS4_7SwizzleILi3ELi4ELi3EEENS4_18smem_ptr_flag_bitsILi16EEENST_INS5_IJNSA_ILi8EEESG_EEENS5_IJSG_SC_EEEEEEEvNS4_8identityENS4_18SM100_TMA_2SM_LOADENS12_IS14_S16_NST_INS5_IJSG_S17_EEENS5_IJSC_SG_EEEEEEEvS1C_EENS_8epilogue10collective18CollectiveEpilogueINS1J_23Sm100TmaWarpSpecializedILi4ELi2ELi16ELb1ELb0EEEJNS5_IJSG_SF_SG_EEENS5_IJNST_ISG_SC_EENST_INS5_IJNSA_ILi16EEESB_EEES1F_EEEEESI_SJ_SI_SJ_NS1J_6fusion15FusionCallbacksIS1N_NS1U_17LinearCombinationISI_fSI_fLNS_15FloatRoundStyleE2EEES1O_S1T_JEEENS4_5SM1004TMEM4LOAD26SM100_TMEM_LOAD_32dp32b16xENS4_13SM90_TMA_LOADENS12_INS13_ILi1ELi4ELi3EEES16_NST_INS5_IJS17_S1Q_EEENS5_IJS1Q_SC_EEEEEEENS4_39AutoVectorizingCopyWithAssumedAlignmentILi128EEENS4_14SM90_TMA_STOREES29_S2B_S2B_EEEvvEEEEvNT_6ParamsE) ;  /* 0xffffff6402b47950 */ /* 0x000fea0003c3ffff */
.L_x_190:
[----:B------:R-:W-:-:S00]  /*9930*/  BRA `(.L_x_190) ;  /* 0xfffffffc00fc7947 */ /* 0x000fc0000383ffff */
[----:B------:R-:W-:-:S00]  /*9940*/  NOP ;  /* 0x0000000000007918 */ /* 0x000fc00000000000 */
        /* <DEDUP_REMOVED lines=11> */
.L_x_191:


//--------------------- .nv.global.init           --------------------------
	.section	.nv.global.init,"aw",@progbits
.nv.global.init:
	.type		$str$27,@object
	.size		$str$27,($str$28 - $str$27)
$str$27:
        /*0000*/ 	.byte	0x28, 0x61, 0x64, 0x64, 0x72, 0x65, 0x73, 0x73, 0x20, 0x26, 0x20, 0x6d, 0x61, 0x73, 0x6b, 0x29
        /*0010*/ 	.byte	0x20, 0x3d, 0x3d, 0x20, 0x30, 0x00
	.type		$str$28,@object
	.size		$str$28,($str$26 - $str$28)
$str$28:
        /*0016*/ 	.byte	0x2f, 0x74, 0x6d, 0x70, 0x2f, 0x63, 0x75, 0x74, 0x6c, 0x61, 0x73, 0x73, 0x5f, 0x73, 0x77, 0x65
        /*0026*/ 	.byte	0x65, 0x70, 0x5f, 0x73, 0x72, 0x63, 0x2f, 0x69, 0x6e, 0x63, 0x6c, 0x75, 0x64, 0x65, 0x2f, 0x63
        /*0036*/ 	.byte	0x75, 0x74, 0x65, 0x2f, 0x70, 0x6f, 0x69, 0x6e, 0x74, 0x65, 0x72, 0x5f, 0x66, 0x6c, 0x61, 0x67
        /*0046*/ 	.byte	0x67, 0x65, 0x64, 0x2e, 0x68, 0x70, 0x70, 0x00
	.type		$str$26,@object
	.size		$str$26,($str$25 - $str$26)
$str$26:
        /*004e*/ 	.byte	0x2f, 0x74, 0x6d, 0x70, 0x2f, 0x63, 0x75, 0x74, 0x6c, 0x61, 0x73, 0x73, 0x5f, 0x73, 0x77, 0x65
        /*005e*/ 	.byte	0x65, 0x70, 0x5f, 0x73, 0x72, 0x63, 0x2f, 0x69, 0x6e, 0x63, 0x6c, 0x75, 0x64, 0x65, 0x2f, 0x63
        /*006e*/ 	.byte	0x75, 0x74, 0x65, 0x2f, 0x61, 0x74, 0x6f, 0x6d, 0x2f, 0x63, 0x6f, 0x70, 0x79, 0x5f, 0x74, 0x72
        /*007e*/ 	.byte	0x61, 0x69, 0x74, 0x73, 0x5f, 0x73, 0x6d, 0x31, 0x30, 0x30, 0x2e, 0x68, 0x70, 0x70, 0x00
	.type		$str$25,@object
	.size		$str$25,(__unnamed_1 - $str$25)
$str$25:
        /*008d*/ 	.byte	0x28, 0x28, 0x75, 0x69, 0x6e, 0x74, 0x33, 0x32, 0x5f, 0x74, 0x28, 0x74, 0x68, 0x72, 0x65, 0x61
        /*009d*/ 	.byte	0x64, 0x49, 0x64, 0x78, 0x2e, 0x78, 0x29, 0x20, 0x2f, 0x20, 0x33, 0x32, 0x29, 0x20, 0x25, 0x20
        /*00ad*/ 	.byte	0x34, 0x29, 0x20, 0x3d, 0x3d, 0x20, 0x28, 0x28, 0x28, 0x74, 0x6d, 0x65, 0x6d, 0x5f, 0x61, 0x64
        /*00bd*/ 	.byte	0x64, 0x72, 0x20, 0x3e, 0x3e, 0x20, 0x31, 0x36, 0x29, 0x20, 0x2f, 0x20, 0x33, 0x32, 0x29, 0x20
        /*00cd*/ 	.byte	0x25, 0x20, 0x34, 0x29, 0x00
	.type		__unnamed_1,@object
	.size		__unnamed_1,(__unnamed_2 - __unnamed_1)
__unnamed_1:
        /*00d2*/ 	.byte	0x61, 0x75, 0x74, 0x6f, 0x20, 0x63, 0x75, 0x74, 0x65, 0x3a, 0x3a, 0x61, 0x73, 0x5f, 0x70, 0x6f
        /* <DEDUP_REMOVED lines=24> */
        /*0262*/ 	.byte	0x34, 0x38, 0x3e, 0x3e, 0x3e, 0x3e, 0x5d, 0x00
	.type		__unnamed_2,@object
	.size		__unnamed_2,(.L_2 - __unnamed_2)
__unnamed_2:
        /* <DEDUP_REMOVED lines=40> */
        /*04ea*/ 	.byte	0x3a, 0x3a, 0x43, 0x3c, 0x30, 0x3e, 0x3e, 0x3e, 0x3e, 0x5d, 0x00
.L_2:


//--------------------- .nv.shared._ZN7cutlass13device_kernelINS_4gemm6kernel13GemmUniversalIN4cute5tupleIJiiiiEEENS1_10collective13CollectiveMmaINS1_35MainloopSm100TmaUmmaWarpSpecializedILi2ELi2ELi4ENS5_IJNS4_1CILi2EEESB_NSA_ILi1EEEEEEEENS5_IJNSA_ILi128EEESF_NSA_ILi64EEEEEENS_6half_tENS5_IJlSC_lEEESI_NS5_IJSC_llEEENS4_8TiledMMAINS4_8MMA_AtomIJNS4_26SM100_MMA_F16BF16_2x1SM_SSISI_SI_fLi128ELi128ELNS4_4UMMA5MajorE0ELSP_1ELNSO_7ScaleInE0ELSQ_0EEEEEENS4_6LayoutINS5_IJSC_SC_SC_EEENS5_IJNSA_ILi0EEESV_SV_EEEEENS5_IJNS4_10UnderscoreESY_SY_EEEEENS4_28SM100_TMA_2SM_LOAD_MULTICASTENS4_14ComposedLayoutINS4_7SwizzleILi3ELi4ELi3EEENS4_18smem_ptr_flag_bitsILi16EEENST_INS5_IJNSA_ILi8EEESG_EEENS5_IJSG_SC_EEEEEEEvNS4_8identityENS4_18SM100_TMA_2SM_LOADENS12_IS14_S16_NST_INS5_IJSG_S17_EEENS5_IJSC_SG_EEEEEEEvS1C_EENS_8epilogue10collective18CollectiveEpilogueINS1J_23Sm100TmaWarpSpecializedILi4ELi2ELi16ELb1ELb0EEEJNS5_IJSG_SF_SG_EEENS5_IJNST_ISG_SC_EENST_INS5_IJNSA_ILi16EEESB_EEES1F_EEEEESI_SJ_SI_SJ_NS1J_6fusion15FusionCallbacksIS1N_NS1U_17LinearCombinationISI_fSI_fLNS_15FloatRoundStyleE2EEES1O_S1T_JEEENS4_5SM1004TMEM4LOAD26SM100_TMEM_LOAD_32dp32b16xENS4_13SM90_TMA_LOADENS12_INS13_ILi1ELi4ELi3EEES16_NST_INS5_IJS17_S1Q_EEENS5_IJS1Q_SC_EEEEEEENS4_39AutoVectorizingCopyWithAssumedAlignmentILi128EEENS4_14SM90_TMA_STOREES29_S2B_S2B_EEEvvEEEEvNT_6ParamsE --------------------------
	.section	.nv.shared._ZN7cutlass13device_kernelINS_4gemm6kernel13GemmUniversalIN4cute5tupleIJiiiiEEENS1_10collective13CollectiveMmaINS1_35MainloopSm100TmaUmmaWarpSpecializedILi2ELi2ELi4ENS5_IJNS4_1CILi2EEESB_NSA_ILi1EEEEEEEENS5_IJNSA_ILi128EEESF_NSA_ILi64EEEEEENS_6half_tENS5_IJlSC_lEEESI_NS5_IJSC_llEEENS4_8TiledMMAINS4_8MMA_AtomIJNS4_26SM100_MMA_F16BF16_2x1SM_SSISI_SI_fLi128ELi128ELNS4_4UMMA5MajorE0ELSP_1ELNSO_7ScaleInE0ELSQ_0EEEEEENS4_6LayoutINS5_IJSC_SC_SC_EEENS5_IJNSA_ILi0EEESV_SV_EEEEENS5_IJNS4_10UnderscoreESY_SY_EEEEENS4_28SM100_TMA_2SM_LOAD_MULTICASTENS4_14ComposedLayoutINS4_7SwizzleILi3ELi4ELi3EEENS4_18smem_ptr_flag_bitsILi16EEENST_INS5_IJNSA_ILi8EEESG_EEENS5_IJSG_SC_EEEEEEEvNS4_8identityENS4_18SM100_TMA_2SM_LOADENS12_IS14_S16_NST_INS5_IJSG_S17_EEENS5_IJSC_SG_EEEEEEEvS1C_EENS_8epilogue10collective18CollectiveEpilogueINS1J_23Sm100TmaWarpSpecializedILi4ELi2ELi16ELb1ELb0EEEJNS5_IJSG_SF_SG_EEENS5_IJNST_ISG_SC_EENST_INS5_IJNSA_ILi16EEESB_EEES1F_EEEEESI_SJ_SI_SJ_NS1J_6fusion15FusionCallbacksIS1N_NS1U_17LinearCombinationISI_fSI_fLNS_15FloatRoundStyleE2EEES1O_S1T_JEEENS4_5SM1004TMEM4LOAD26SM100_TMEM_LOAD_32dp32b16xENS4_13SM90_TMA_LOADENS12_INS13_ILi1ELi4ELi3EEES16_NST_INS5_IJS17_S1Q_EEENS5_IJS1Q_SC_EEEEEEENS4_39AutoVectorizingCopyWithAssumedAlignmentILi128EEENS4_14SM90_TMA_STOREES29_S2B_S2B_EEEvvEEEEvNT_6ParamsE,"aw",@nobits
	.sectionflags	@""
	.align	16
	.zero		1024


//--------------------- .nv.shared.reserved.0     --------------------------
	.section	.nv.shared.reserved.0,"aw",@nobits
	.weak		__nv_reservedSMEM_offset_0_alias
	.size		__nv_reservedSMEM_offset_0_alias, 0, 64
	.other		__nv_reservedSMEM_offset_0_alias,@"STO_CUDA_RESERVED_SHARED STV_DEFAULT"
__nv_reservedSMEM_offset_0_alias:
	.zero		0
.nv.shared.reserved.0:
	.zero		64
	.weak		__nv_reservedSMEM_tcgen05_partition
	.type		__nv_reservedSMEM_tcgen05_partition,@object
	.size		__nv_reservedSMEM_tcgen05_partition,(.L_0 - __nv_reservedSMEM_tcgen05_partition)
__nv_reservedSMEM_tcgen05_partition:
	.zero		32
.L_0:


//--------------------- .nv.global                --------------------------
	.section	.nv.global,"aw",@nobits
.nv.global:
	.type		_ZN40_INTERNAL_8c6c3771_4_k_cu_cba7d7eb_357464cute1_E,@object
	.size		_ZN40_INTERNAL_8c6c3771_4_k_cu_cba7d7eb_357464cute1_E,(_ZN40_INTERNAL_8c6c3771_4_k_cu_cba7d7eb_357464cuda3std3__45__cpo6cbeginE - _ZN40_INTERNAL_8c6c3771_4_k_cu_cba7d7eb_357464cute1_E)
_ZN40_INTERNAL_8c6c3771_4_k_cu_cba7d7eb_357464cute1_E:
	.zero		1
	.type		_ZN40_INTERNAL_8c6c3771_4_k_cu_cba7d7eb_357464cuda3std3__45__cpo6cbeginE,@object
	.size		_ZN40_INTERNAL_8c6c3771_4_k_cu_cba7d7eb_357464cuda3std3__45__cpo6cbeginE,(_ZN40_INTERNAL_8c6c3771_4_k_cu_cba7d7eb_357464cuda3std3__48in_placeE - _ZN40_INTERNAL_8c6c3771_4_k_cu_cba7d7eb_357464cuda3std3__45__cpo6cbeginE)
_ZN40_INTERNAL_8c6c3771_4_k_cu_cba7d7eb_357464cuda3std3__45__cpo6cbeginE:
	.zero		1
	.type		_ZN40_INTERNAL_8c6c3771_4_k_cu_cba7d7eb_357464cuda3std3__48in_placeE,@object
	.size		_ZN40_INTERNAL_8c6c3771_4_k_cu_cba7d7eb_357464cuda3std3__48in_placeE,(_ZN40_INTERNAL_8c6c3771_4_k_cu_cba7d7eb_357464cuda3std6ranges3__45__cpo9iter_moveE - _ZN40_INTERNAL_8c6c3771_4_k_cu_cba7d7eb_357464cuda3std3__48in_placeE)
_ZN40_INTERNAL_8c6c3771_4_k_cu_cba7d7eb_357464cuda3std3__48in_placeE:
	.zero		1
	.type		_ZN40_INTERNAL_8c6c3771_4_k_cu_cba7d7eb_357464cuda3std6ranges3__45__cpo9iter_moveE,@object
	.size		_ZN40_INTERNAL_8c6c3771_4_k_cu_cba7d7eb_357464cuda3std6ranges3__45__cpo9iter_moveE,(_ZN40_INTERNAL_8c6c3771_4_k_cu_cba7d7eb_357464cuda3std3__45__cpo5beginE - _ZN40_INTERNAL_8c6c3771_4_k_cu_cba7d7eb_357464cuda3std6ranges3__45__cpo9iter_moveE)
_ZN40_INTERNAL_8c6c3771_4_k_cu_cba7d7eb_357464cuda3std6ranges3__45__cpo9iter_moveE:
	.zero		1
	.type		_ZN40_INTERNAL_8c6c3771_4_k_cu_cba7d7eb_357464cuda3std3__45__cpo5beginE,@object
	.size		_ZN40_INTERNAL_8c6c3771_4_k_cu_cba7d7eb_357464cuda3std3__45__cpo5beginE,(_ZN40_INTERNAL_8c6c3771_4_k_cu_cba7d7eb_357464cuda3std3__442_GLOBAL__N__8c6c3771_4_k_cu_cba7d7eb_357466ignoreE - _ZN40_INTERNAL_8c6c3771_4_k_cu_cba7d7eb_357464cuda3std3__45__cpo5beginE)
_ZN40_INTERNAL_8c6c3771_4_k_cu_cba7d7eb_357464cuda3std3__45__cpo5beginE:
	.zero		1
	.type		_ZN40_INTERNAL_8c6c3771_4_k_cu_cba7d7eb_357464cuda3std3__442_GLOBAL__N__8c6c3771_4_k_cu_cba7d7eb_357466ignoreE,@object
	.size		_ZN40_INTERNAL_8c6c3771_4_k_cu_cba7d7eb_357464cuda3std3__442_GLOBAL__N__8c6c3771_4_k_cu_cba7d7eb_357466ignoreE,(_ZN40_INTERNAL_8c6c3771_4_k_cu_cba7d7eb_357464cute7productE - _ZN40_INTERNAL_8c6c3771_4_k_cu_cba7d7eb_357464cuda3std3__442_GLOBAL__N__8c6c3771_4_k_cu_cba7d7eb_357466ignoreE)
_ZN40_INTERNAL_8c6c3771_4_k_cu_cba7d7eb_357464cuda3std3__442_GLOBAL__N__8c6c3771_4_k_cu_cba7d7eb_357466ignoreE:
	.zero		1
	.type		_ZN40_INTERNAL_8c6c3771_4_k_cu_cba7d7eb_357464cute7productE,@object
	.size		_ZN40_INTERNAL_8c6c3771_4_k_cu_cba7d7eb_357464cute7productE,(_ZN40_INTERNAL_8c6c3771_4_k_cu_cba7d7eb_357464cuda3std3__45__cpo3endE - _ZN40_INTERNAL_8c6c3771_4_k_cu_cba7d7eb_357464cute7productE)
_ZN40_INTERNAL_8c6c3771_4_k_cu_cba7d7eb_357464cute7productE:
	.zero		1
	.type		_ZN40_INTERNAL_8c6c3771_4_k_cu_cba7d7eb_357464cuda3std3__45__cpo3endE,@object
	.size		_ZN40_INTERNAL_8c6c3771_4_k_cu_cba7d7eb_357464cuda3std3__45__cpo3endE,(_ZN40_INTERNAL_8c6c3771_4_k_cu_cba7d7eb_357464cuda3std3__419piecewise_constructE - _ZN40_INTERNAL_8c6c3771_4_k_cu_cba7d7eb_357464cuda3std3__45__cpo3endE)
_ZN40_INTERNAL_8c6c3771_4_k_cu_cba7d7eb_357464cuda3std3__45__cpo3endE:
	.zero		1
	.type		_ZN40_INTERNAL_8c6c3771_4_k_cu_cba7d7eb_357464cuda3std3__419piecewise_constructE,@object
	.size		_ZN40_INTERNAL_8c6c3771_4_k_cu_cba7d7eb_357464cuda3std3__419piecewise_constructE,(_ZN40_INTERNAL_8c6c3771_4_k_cu_cba7d7eb_357464cuda3std3__45__cpo4cendE - _ZN40_INTERNAL_8c6c3771_4_k_cu_cba7d7eb_357464cuda3std3__419piecewise_constructE)
_ZN40_INTERNAL_8c6c3771_4_k_cu_cba7d7eb_357464cuda3std3__419piecewise_constructE:
	.zero		1
	.type		_ZN40_INTERNAL_8c6c3771_4_k_cu_cba7d7eb_357464cuda3std3__45__cpo4cendE,@object
	.size		_ZN40_INTERNAL_8c6c3771_4_k_cu_cba7d7eb_357464cuda3std3__45__cpo4cendE,(_ZN40_INTERNAL_8c6c3771_4_k_cu_cba7d7eb_357464cuda3std6ranges3__45__cpo4swapE - _ZN40_INTERNAL_8c6c3771_4_k_cu_cba7d7eb_357464cuda3std3__45__cpo4cendE)
_ZN40_INTERNAL_8c6c3771_4_k_cu_cba7d7eb_357464cuda3std3__45__cpo4cendE:
	.zero		1
	.type		_ZN40_INTERNAL_8c6c3771_4_k_cu_cba7d7eb_357464cuda3std6ranges3__45__cpo4swapE,@object
	.size		_ZN40_INTERNAL_8c6c3771_4_k_cu_cba7d7eb_357464cuda3std6ranges3__45__cpo4swapE,(.L_10 - _ZN40_INTERNAL_8c6c3771_4_k_cu_cba7d7eb_357464cuda3std6ranges3__45__cpo4swapE)
_ZN40_INTERNAL_8c6c3771_4_k_cu_cba7d7eb_357464cuda3std6ranges3__45__cpo4swapE:
	.zero		1
.L_10:


//--------------------- .nv.constant0._ZN7cutlass13device_kernelINS_4gemm6kernel13GemmUniversalIN4cute5tupleIJiiiiEEENS1_10collective13CollectiveMmaINS1_35MainloopSm100TmaUmmaWarpSpecializedILi2ELi2ELi4ENS5_IJNS4_1CILi2EEESB_NSA_ILi1EEEEEEEENS5_IJNSA_ILi128EEESF_NSA_ILi64EEEEEENS_6half_tENS5_IJlSC_lEEESI_NS5_IJSC_llEEENS4_8TiledMMAINS4_8MMA_AtomIJNS4_26SM100_MMA_F16BF16_2x1SM_SSISI_SI_fLi128ELi128ELNS4_4UMMA5MajorE0ELSP_1ELNSO_7ScaleInE0ELSQ_0EEEEEENS4_6LayoutINS5_IJSC_SC_SC_EEENS5_IJNSA_ILi0EEESV_SV_EEEEENS5_IJNS4_10UnderscoreESY_SY_EEEEENS4_28SM100_TMA_2SM_LOAD_MULTICASTENS4_14ComposedLayoutINS4_7SwizzleILi3ELi4ELi3EEENS4_18smem_ptr_flag_bitsILi16EEENST_INS5_IJNSA_ILi8EEESG_EEENS5_IJSG_SC_EEEEEEEvNS4_8identityENS4_18SM100_TMA_2SM_LOADENS12_IS14_S16_NST_INS5_IJSG_S17_EEENS5_IJSC_SG_EEEEEEEvS1C_EENS_8epilogue10collective18CollectiveEpilogueINS1J_23Sm100TmaWarpSpecializedILi4ELi2ELi16ELb1ELb0EEEJNS5_IJSG_SF_SG_EEENS5_IJNST_ISG_SC_EENST_INS5_IJNSA_ILi16EEESB_EEES1F_EEEEESI_SJ_SI_SJ_NS1J_6fusion15FusionCallbacksIS1N_NS1U_17LinearCombinationISI_fSI_fLNS_15FloatRoundStyleE2EEES1O_S1T_JEEENS4_5SM1004TMEM4LOAD26SM100_TMEM_LOAD_32dp32b16xENS4_13SM90_TMA_LOADENS12_INS13_ILi1ELi4ELi3EEES16_NST_INS5_IJS17_S1Q_EEENS5_IJS1Q_SC_EEEEEEENS4_39AutoVectorizingCopyWithAssumedAlignmentILi128EEENS4_14SM90_TMA_STOREES29_S2B_S2B_EEEvvEEEEvNT_6ParamsE --------------------------
	.section	.nv.constant0._ZN7cutlass13device_kernelINS_4gemm6kernel13GemmUniversalIN4cute5tupleIJiiiiEEENS1_10collective13CollectiveMmaINS1_35MainloopSm100TmaUmmaWarpSpecializedILi2ELi2ELi4ENS5_IJNS4_1CILi2EEESB_NSA_ILi1EEEEEEEENS5_IJNSA_ILi128EEESF_NSA_ILi64EEEEEENS_6half_tENS5_IJlSC_lEEESI_NS5_IJSC_llEEENS4_8TiledMMAINS4_8MMA_AtomIJNS4_26SM100_MMA_F16BF16_2x1SM_SSISI_SI_fLi128ELi128ELNS4_4UMMA5MajorE0ELSP_1ELNSO_7ScaleInE0ELSQ_0EEEEEENS4_6LayoutINS5_IJSC_SC_SC_EEENS5_IJNSA_ILi0EEESV_SV_EEEEENS5_IJNS4_10UnderscoreESY_SY_EEEEENS4_28SM100_TMA_2SM_LOAD_MULTICASTENS4_14ComposedLayoutINS4_7SwizzleILi3ELi4ELi3EEENS4_18smem_ptr_flag_bitsILi16EEENST_INS5_IJNSA_ILi8EEESG_EEENS5_IJSG_SC_EEEEEEEvNS4_8identityENS4_18SM100_TMA_2SM_LOADENS12_IS14_S16_NST_INS5_IJSG_S17_EEENS5_IJSC_SG_EEEEEEEvS1C_EENS_8epilogue10collective18CollectiveEpilogueINS1J_23Sm100TmaWarpSpecializedILi4ELi2ELi16ELb1ELb0EEEJNS5_IJSG_SF_SG_EEENS5_IJNST_ISG_SC_EENST_INS5_IJNSA_ILi16EEESB_EEES1F_EEEEESI_SJ_SI_SJ_NS1J_6fusion15FusionCallbacksIS1N_NS1U_17LinearCombinationISI_fSI_fLNS_15FloatRoundStyleE2EEES1O_S1T_JEEENS4_5SM1004TMEM4LOAD26SM100_TMEM_LOAD_32dp32b16xENS4_13SM90_TMA_LOADENS12_INS13_ILi1ELi4ELi3EEES16_NST_INS5_IJS17_S1Q_EEENS5_IJS1Q_SC_EEEEEEENS4_39AutoVectorizingCopyWithAssumedAlignmentILi128EEENS4_14SM90_TMA_STOREES29_S2B_S2B_EEEvvEEEEvNT_6ParamsE,"a",@progbits
	.sectionflags	@""
	.align	4
.nv.constant0._ZN7cutlass13device_kernelINS_4gemm6kernel13GemmUniversalIN4cute5tupleIJiiiiEEENS1_10collective13CollectiveMmaINS1_35MainloopSm100TmaUmmaWarpSpecializedILi2ELi2ELi4ENS5_IJNS4_1CILi2EEESB_NSA_ILi1EEEEEEEENS5_IJNSA_ILi128EEESF_NSA_ILi64EEEEEENS_6half_tENS5_IJlSC_lEEESI_NS5_IJSC_llEEENS4_8TiledMMAINS4_8MMA_AtomIJNS4_26SM100_MMA_F16BF16_2x1SM_SSISI_SI_fLi128ELi128ELNS4_4UMMA5MajorE0ELSP_1ELNSO_7ScaleInE0ELSQ_0EEEEEENS4_6LayoutINS5_IJSC_SC_SC_EEENS5_IJNSA_ILi0EEESV_SV_EEEEENS5_IJNS4_10UnderscoreESY_SY_EEEEENS4_28SM100_TMA_2SM_LOAD_MULTICASTENS4_14ComposedLayoutINS4_7SwizzleILi3ELi4ELi3EEENS4_18smem_ptr_flag_bitsILi16EEENST_INS5_IJNSA_ILi8EEESG_EEENS5_IJSG_SC_EEEEEEEvNS4_8identityENS4_18SM100_TMA_2SM_LOADENS12_IS14_S16_NST_INS5_IJSG_S17_EEENS5_IJSC_SG_EEEEEEEvS1C_EENS_8epilogue10collective18CollectiveEpilogueINS1J_23Sm100TmaWarpSpecializedILi4ELi2ELi16ELb1ELb0EEEJNS5_IJSG_SF_SG_EEENS5_IJNST_ISG_SC_EENST_INS5_IJNSA_ILi16EEESB_EEES1F_EEEEESI_SJ_SI_SJ_NS1J_6fusion15FusionCallbacksIS1N_NS1U_17LinearCombinationISI_fSI_fLNS_15FloatRoundStyleE2EEES1O_S1T_JEEENS4_5SM1004TMEM4LOAD26SM100_TMEM_LOAD_32dp32b16xENS4_13SM90_TMA_LOADENS12_INS13_ILi1ELi4ELi3EEES16_NST_INS5_IJS17_S1Q_EEENS5_IJS1Q_SC_EEEEEEENS4_39AutoVectorizingCopyWithAssumedAlignmentILi128EEENS4_14SM90_TMA_STOREES29_S2B_S2B_EEEvvEEEEvNT_6ParamsE:
	.zero		2944


//--------------------- SYMBOLS --------------------------

	.type		.nv.reservedSmem.offset0,@object
	.size		.nv.reservedSmem.offset0,0x4
	.type		.nv.reservedSmem.cap,@object
	.size		.nv.reservedSmem.cap,0x4
	.type		__assertfail,@function
